// auto-generated by cutlass_sweep.gemm — config: {"arch": "sm_100", "cluster_m": 2, "cluster_n": 1, "dtype": "bf16", "dtype_b": "bf16", "layout": "nt", "stages": 0, "tile_k": 128, "tile_m": 64, "tile_n": 32}
#include "cutlass/cutlass.h"
#include "cutlass/gemm/collective/collective_builder.hpp"
#include "cutlass/gemm/device/gemm_universal_adapter.h"
#include "cutlass/gemm/kernel/gemm_universal.hpp"
#include "cutlass/epilogue/collective/collective_builder.hpp"

using ElemA = cutlass::bfloat16_t;
using ElemB = cutlass::bfloat16_t;
using ElemCD = cutlass::bfloat16_t;
using Acc  = float;
using TileShape    = cute::Shape<cute::_64, cute::_32, cute::_128>;
using ClusterShape = cute::Shape<cute::_2, cute::_1, cute::_1>;

using CollectiveEpilogue = typename cutlass::epilogue::collective::CollectiveBuilder<
    cutlass::arch::Sm100, cutlass::arch::OpClassTensorOp,
    TileShape, ClusterShape,
    cutlass::epilogue::collective::EpilogueTileAuto,
    Acc, Acc,
    ElemCD, cutlass::layout::RowMajor, 128 / cutlass::sizeof_bits<ElemCD>::value,
    ElemCD, cutlass::layout::RowMajor, 128 / cutlass::sizeof_bits<ElemCD>::value,
    cutlass::epilogue::collective::EpilogueScheduleAuto
  >::CollectiveOp;

using CollectiveMainloop = typename cutlass::gemm::collective::CollectiveBuilder<
    cutlass::arch::Sm100, cutlass::arch::OpClassTensorOp,
    ElemA, cutlass::layout::RowMajor, 128 / cutlass::sizeof_bits<ElemA>::value,
    ElemB, cutlass::layout::ColumnMajor, 128 / cutlass::sizeof_bits<ElemB>::value,
    Acc,
    TileShape, ClusterShape,
    cutlass::gemm::collective::StageCountAutoCarveout<static_cast<int>(sizeof(typename CollectiveEpilogue::SharedStorage))>,
    cutlass::gemm::collective::KernelScheduleAuto
  >::CollectiveOp;

using GemmKernel = cutlass::gemm::kernel::GemmUniversal<
    cute::Shape<int,int,int,int>,
    CollectiveMainloop,
    CollectiveEpilogue
>;
using Gemm = cutlass::gemm::device::GemmUniversalAdapter<GemmKernel>;

// Force the device kernel symbol into the cubin without needing a host main.
auto* _anchor = &cutlass::device_kernel<GemmKernel>;


// ===== COMPILED SASS (sm_100a) =====

	.target	sm_100a

	.elftype	@"ET_EXEC"


//--------------------- .note.nv.tkinfo           --------------------------
	.section	.note.nv.tkinfo,"",@"SHT_NOTE"
	.sectionflags	@"SHF_NOTE_NV_TKINFO"
	.tkinfo
        /*0018*/ 	.word	0x00000002
        /*0030*/ 	.string	""
        /*0030*/ 	.string	"ptxas"
        /*0030*/ 	.string	"Cuda compilation tools, release 13.0, V13.0.88"
        /*0030*/ 	.string	"Build cuda_13.0.r13.0/compiler.36424714_0"
        /*0030*/ 	.string	"-arch sm_100a -m 64 "



//--------------------- .note.nv.cuinfo           --------------------------
	.section	.note.nv.cuinfo,"",@"SHT_NOTE"
	.sectionflags	@"SHF_NOTE_NV_CUINFO"
        /*0018*/ 	.short	0x0002
        /*001a*/ 	.short	0x0064
        /*001c*/ 	.short	0x0082
	.zero		2


//--------------------- .nv.info                  --------------------------
	.section	.nv.info,"",@"SHT_CUDA_INFO"
	.align	4


	//----- nvinfo : EIATTR_REGCOUNT
	.align		4
        /*0000*/ 	.byte	0x04, 0x2f
        /*0002*/ 	.short	(.L_19 - .L_18)
	.align		4
.L_18:
        /*0004*/ 	.word	index@(_ZN7cutlass13device_kernelINS_4gemm6kernel13GemmUniversalIN4cute5tupleIJiiiiEEENS1_10collective13CollectiveMmaINS1_35MainloopSm100TmaUmmaWarpSpecializedILi9ELi2ELi4ENS5_IJNS4_1CILi2EEENSA_ILi1EEESC_EEEEENS5_IJNSA_ILi64EEENSA_ILi32EEENSA_ILi128EEEEEENS_10bfloat16_tENS5_IJlSC_lEEESJ_SK_NS4_8TiledMMAINS4_8MMA_AtomIJNS4_20SM100_MMA_F16BF16_SSISJ_SJ_fLi64ELi32ELNS4_4UMMA5MajorE0ELSP_0ELNSO_7ScaleInE0ELSQ_0EEEEEENS4_6LayoutINS5_IJSC_SC_SC_EEENS5_IJNSA_ILi0EEESV_SV_EEEEENS5_IJNS4_10UnderscoreESY_SY_EEEEENS4_13SM90_TMA_LOADENS4_14ComposedLayoutINS4_7SwizzleILi3ELi4ELi3EEENS4_18smem_ptr_flag_bitsILi16EEENST_INS5_IJNSA_ILi8EEESF_EEENS5_IJSF_SC_EEEEEEEvNS4_8identityENS4_23SM90_TMA_LOAD_MULTICASTES1B_vS1C_EENS_8epilogue10collective18CollectiveEpilogueINS1F_23Sm100TmaWarpSpecializedILi2ELi1ELi16ELb1ELb0EEEJSI_NS5_IJNST_ISF_SC_EENST_ISG_SC_EEEEESJ_SK_SJ_SK_NS1F_6fusion15FusionCallbacksIS1J_NS1N_17LinearCombinationISJ_fSJ_fLNS_15FloatRoundStyleE2EEESI_S1M_JEEENS4_5SM1004TMEM4LOAD26SM100_TMEM_LOAD_16dp256b4xES11_NS12_INS13_ILi2ELi4ELi3EEES16_NST_INS5_IJS17_SG_EEENS5_IJSG_SC_EEEEEEENS4_17SM75_U32x4_LDSM_NENS4_14SM90_TMA_STOREES21_NS4_17SM90_U32x4_STSM_NENS4_39AutoVectorizingCopyWithAssumedAlignmentILi128EEEEEEvvEEEEvNT_6ParamsE)
        /*0008*/ 	.word	0x0000003d


	//----- nvinfo : EIATTR_FRAME_SIZE
	.align		4
.L_19:
        /*000c*/ 	.byte	0x04, 0x11
        /*000e*/ 	.short	(.L_21 - .L_20)
	.align		4
.L_20:
        /*0010*/ 	.word	index@($__internal_2_$__cuda_sm10x_tcgen05_guardrail_trap_unallocated_columns_being_dealloced)
        /*0014*/ 	.word	0x00000000


	//----- nvinfo : EIATTR_FRAME_SIZE
	.align		4
.L_21:
        /*0018*/ 	.byte	0x04, 0x11
        /*001a*/ 	.short	(.L_23 - .L_22)
	.align		4
.L_22:
        /*001c*/ 	.word	index@($__internal_1_$__cuda_sm10x_tcgen05_guardrail_trap_phase_invalid_during_alloc)
        /*0020*/ 	.word	0x00000000


	//----- nvinfo : EIATTR_FRAME_SIZE
	.align		4
.L_23:
        /*0024*/ 	.byte	0x04, 0x11
        /*0026*/ 	.short	(.L_25 - .L_24)
	.align		4
.L_24:
        /*0028*/ 	.word	index@($__internal_0_$__cuda_sm10x_tcgen05_guardrail_trap_col_being_dealloced_not_returned_by_alloc)
        /*002c*/ 	.word	0x00000000


	//----- nvinfo : EIATTR_FRAME_SIZE
	.align		4
.L_25:
        /*0030*/ 	.byte	0x04, 0x11
        /*0032*/ 	.short	(.L_27 - .L_26)
	.align		4
.L_26:
        /*0034*/ 	.word	index@(_ZN7cutlass13device_kernelINS_4gemm6kernel13GemmUniversalIN4cute5tupleIJiiiiEEENS1_10collective13CollectiveMmaINS1_35MainloopSm100TmaUmmaWarpSpecializedILi9ELi2ELi4ENS5_IJNS4_1CILi2EEENSA_ILi1EEESC_EEEEENS5_IJNSA_ILi64EEENSA_ILi32EEENSA_ILi128EEEEEENS_10bfloat16_tENS5_IJlSC_lEEESJ_SK_NS4_8TiledMMAINS4_8MMA_AtomIJNS4_20SM100_MMA_F16BF16_SSISJ_SJ_fLi64ELi32ELNS4_4UMMA5MajorE0ELSP_0ELNSO_7ScaleInE0ELSQ_0EEEEEENS4_6LayoutINS5_IJSC_SC_SC_EEENS5_IJNSA_ILi0EEESV_SV_EEEEENS5_IJNS4_10UnderscoreESY_SY_EEEEENS4_13SM90_TMA_LOADENS4_14ComposedLayoutINS4_7SwizzleILi3ELi4ELi3EEENS4_18smem_ptr_flag_bitsILi16EEENST_INS5_IJNSA_ILi8EEESF_EEENS5_IJSF_SC_EEEEEEEvNS4_8identityENS4_23SM90_TMA_LOAD_MULTICASTES1B_vS1C_EENS_8epilogue10collective18CollectiveEpilogueINS1F_23Sm100TmaWarpSpecializedILi2ELi1ELi16ELb1ELb0EEEJSI_NS5_IJNST_ISF_SC_EENST_ISG_SC_EEEEESJ_SK_SJ_SK_NS1F_6fusion15FusionCallbacksIS1J_NS1N_17LinearCombinationISJ_fSJ_fLNS_15FloatRoundStyleE2EEESI_S1M_JEEENS4_5SM1004TMEM4LOAD26SM100_TMEM_LOAD_16dp256b4xES11_NS12_INS13_ILi2ELi4ELi3EEES16_NST_INS5_IJS17_SG_EEENS5_IJSG_SC_EEEEEEENS4_17SM75_U32x4_LDSM_NENS4_14SM90_TMA_STOREES21_NS4_17SM90_U32x4_STSM_NENS4_39AutoVectorizingCopyWithAssumedAlignmentILi128EEEEEEvvEEEEvNT_6ParamsE)
        /*0038*/ 	.word	0x00000000


	//----- nvinfo : EIATTR_MIN_STACK_SIZE
	.align		4
.L_27:
        /*003c*/ 	.byte	0x04, 0x12
        /*003e*/ 	.short	(.L_29 - .L_28)
	.align		4
.L_28:
        /*0040*/ 	.word	index@(_ZN7cutlass13device_kernelINS_4gemm6kernel13GemmUniversalIN4cute5tupleIJiiiiEEENS1_10collective13CollectiveMmaINS1_35MainloopSm100TmaUmmaWarpSpecializedILi9ELi2ELi4ENS5_IJNS4_1CILi2EEENSA_ILi1EEESC_EEEEENS5_IJNSA_ILi64EEENSA_ILi32EEENSA_ILi128EEEEEENS_10bfloat16_tENS5_IJlSC_lEEESJ_SK_NS4_8TiledMMAINS4_8MMA_AtomIJNS4_20SM100_MMA_F16BF16_SSISJ_SJ_fLi64ELi32ELNS4_4UMMA5MajorE0ELSP_0ELNSO_7ScaleInE0ELSQ_0EEEEEENS4_6LayoutINS5_IJSC_SC_SC_EEENS5_IJNSA_ILi0EEESV_SV_EEEEENS5_IJNS4_10UnderscoreESY_SY_EEEEENS4_13SM90_TMA_LOADENS4_14ComposedLayoutINS4_7SwizzleILi3ELi4ELi3EEENS4_18smem_ptr_flag_bitsILi16EEENST_INS5_IJNSA_ILi8EEESF_EEENS5_IJSF_SC_EEEEEEEvNS4_8identityENS4_23SM90_TMA_LOAD_MULTICASTES1B_vS1C_EENS_8epilogue10collective18CollectiveEpilogueINS1F_23Sm100TmaWarpSpecializedILi2ELi1ELi16ELb1ELb0EEEJSI_NS5_IJNST_ISF_SC_EENST_ISG_SC_EEEEESJ_SK_SJ_SK_NS1F_6fusion15FusionCallbacksIS1J_NS1N_17LinearCombinationISJ_fSJ_fLNS_15FloatRoundStyleE2EEESI_S1M_JEEENS4_5SM1004TMEM4LOAD26SM100_TMEM_LOAD_16dp256b4xES11_NS12_INS13_ILi2ELi4ELi3EEES16_NST_INS5_IJS17_SG_EEENS5_IJSG_SC_EEEEEEENS4_17SM75_U32x4_LDSM_NENS4_14SM90_TMA_STOREES21_NS4_17SM90_U32x4_STSM_NENS4_39AutoVectorizingCopyWithAssumedAlignmentILi128EEEEEEvvEEEEvNT_6ParamsE)
        /*0044*/ 	.word	0x00000000
.L_29:


//--------------------- .nv.compat                --------------------------
	.section	.nv.compat,"",@"SHT_CUDA_COMPAT_INFO"
	.align	4
        /*0000*/ 	.byte	0x02, 0x09, 0x01, 0x00, 0x02, 0x02, 0x02, 0x00, 0x02, 0x05, 0x05, 0x00, 0x03, 0x07, 0x01, 0x01
        /*0010*/ 	.byte	0x02, 0x03, 0x01, 0x00, 0x02, 0x06, 0x01, 0x00, 0x04, 0x0b, 0x08, 0x00, 0x09, 0x00, 0x00, 0x00
        /*0020*/ 	.byte	0x00, 0x00, 0x00, 0x00


//--------------------- .nv.info._ZN7cutlass13device_kernelINS_4gemm6kernel13GemmUniversalIN4cute5tupleIJiiiiEEENS1_10collective13CollectiveMmaINS1_35MainloopSm100TmaUmmaWarpSpecializedILi9ELi2ELi4ENS5_IJNS4_1CILi2EEENSA_ILi1EEESC_EEEEENS5_IJNSA_ILi64EEENSA_ILi32EEENSA_ILi128EEEEEENS_10bfloat16_tENS5_IJlSC_lEEESJ_SK_NS4_8TiledMMAINS4_8MMA_AtomIJNS4_20SM100_MMA_F16BF16_SSISJ_SJ_fLi64ELi32ELNS4_4UMMA5MajorE0ELSP_0ELNSO_7ScaleInE0ELSQ_0EEEEEENS4_6LayoutINS5_IJSC_SC_SC_EEENS5_IJNSA_ILi0EEESV_SV_EEEEENS5_IJNS4_10UnderscoreESY_SY_EEEEENS4_13SM90_TMA_LOADENS4_14ComposedLayoutINS4_7SwizzleILi3ELi4ELi3EEENS4_18smem_ptr_flag_bitsILi16EEENST_INS5_IJNSA_ILi8EEESF_EEENS5_IJSF_SC_EEEEEEEvNS4_8identityENS4_23SM90_TMA_LOAD_MULTICASTES1B_vS1C_EENS_8epilogue10collective18CollectiveEpilogueINS1F_23Sm100TmaWarpSpecializedILi2ELi1ELi16ELb1ELb0EEEJSI_NS5_IJNST_ISF_SC_EENST_ISG_SC_EEEEESJ_SK_SJ_SK_NS1F_6fusion15FusionCallbacksIS1J_NS1N_17LinearCombinationISJ_fSJ_fLNS_15FloatRoundStyleE2EEESI_S1M_JEEENS4_5SM1004TMEM4LOAD26SM100_TMEM_LOAD_16dp256b4xES11_NS12_INS13_ILi2ELi4ELi3EEES16_NST_INS5_IJS17_SG_EEENS5_IJSG_SC_EEEEEEENS4_17SM75_U32x4_LDSM_NENS4_14SM90_TMA_STOREES21_NS4_17SM90_U32x4_STSM_NENS4_39AutoVectorizingCopyWithAssumedAlignmentILi128EEEEEEvvEEEEvNT_6ParamsE --------------------------
	.section	.nv.info._ZN7cutlass13device_kernelINS_4gemm6kernel13GemmUniversalIN4cute5tupleIJiiiiEEENS1_10collective13CollectiveMmaINS1_35MainloopSm100TmaUmmaWarpSpecializedILi9ELi2ELi4ENS5_IJNS4_1CILi2EEENSA_ILi1EEESC_EEEEENS5_IJNSA_ILi64EEENSA_ILi32EEENSA_ILi128EEEEEENS_10bfloat16_tENS5_IJlSC_lEEESJ_SK_NS4_8TiledMMAINS4_8MMA_AtomIJNS4_20SM100_MMA_F16BF16_SSISJ_SJ_fLi64ELi32ELNS4_4UMMA5MajorE0ELSP_0ELNSO_7ScaleInE0ELSQ_0EEEEEENS4_6LayoutINS5_IJSC_SC_SC_EEENS5_IJNSA_ILi0EEESV_SV_EEEEENS5_IJNS4_10UnderscoreESY_SY_EEEEENS4_13SM90_TMA_LOADENS4_14ComposedLayoutINS4_7SwizzleILi3ELi4ELi3EEENS4_18smem_ptr_flag_bitsILi16EEENST_INS5_IJNSA_ILi8EEESF_EEENS5_IJSF_SC_EEEEEEEvNS4_8identityENS4_23SM90_TMA_LOAD_MULTICASTES1B_vS1C_EENS_8epilogue10collective18CollectiveEpilogueINS1F_23Sm100TmaWarpSpecializedILi2ELi1ELi16ELb1ELb0EEEJSI_NS5_IJNST_ISF_SC_EENST_ISG_SC_EEEEESJ_SK_SJ_SK_NS1F_6fusion15FusionCallbacksIS1J_NS1N_17LinearCombinationISJ_fSJ_fLNS_15FloatRoundStyleE2EEESI_S1M_JEEENS4_5SM1004TMEM4LOAD26SM100_TMEM_LOAD_16dp256b4xES11_NS12_INS13_ILi2ELi4ELi3EEES16_NST_INS5_IJS17_SG_EEENS5_IJSG_SC_EEEEEEENS4_17SM75_U32x4_LDSM_NENS4_14SM90_TMA_STOREES21_NS4_17SM90_U32x4_STSM_NENS4_39AutoVectorizingCopyWithAssumedAlignmentILi128EEEEEEvvEEEEvNT_6ParamsE,"",@"SHT_CUDA_INFO"
	.sectionflags	@""
	.align	4


	//----- nvinfo : EIATTR_CUDA_API_VERSION
	.align		4
        /*0000*/ 	.byte	0x04, 0x37
        /*0002*/ 	.short	(.L_31 - .L_30)
.L_30:
        /*0004*/ 	.word	0x00000082


	//----- nvinfo : EIATTR_KPARAM_INFO
	.align		4
.L_31:
        /*0008*/ 	.byte	0x04, 0x17
        /*000a*/ 	.short	(.L_33 - .L_32)
.L_32:
        /*000c*/ 	.word	0x00000000
        /*0010*/ 	.short	0x0000
        /*0012*/ 	.short	0x0000
        /*0014*/ 	.byte	0x00, 0xf0, 0x01, 0x20


	//----- nvinfo : EIATTR_AT_ENTRY_FRAGMENTS
	.align		4
.L_33:
        /*0018*/ 	.byte	0x04, 0x4f
        /*001a*/ 	.short	(.L_35 - .L_34)


	//   ....[0]....
.L_34:
        /*001c*/ 	.word	0x00000006


	//----- nvinfo : EIATTR_RESERVED_SMEM_USED
	.align		4
.L_35:
        /*0020*/ 	.byte	0x01, 0x41
	.zero		2


	//----- nvinfo : EIATTR_SPARSE_MMA_MASK
	.align		4
        /*0024*/ 	.byte	0x03, 0x50
        /*0026*/ 	.short	0x0000


	//----- nvinfo : EIATTR_TCGEN05_1CTA_USED
	.align		4
        /*0028*/ 	.byte	0x01, 0x51
	.zero		2


	//----- nvinfo : EIATTR_MAXREG_COUNT
	.align		4
        /*002c*/ 	.byte	0x03, 0x1b
        /*002e*/ 	.short	0x00ff


	//----- nvinfo : EIATTR_NUM_BARRIERS
	.align		4
        /*0030*/ 	.byte	0x02, 0x4c
        /*0032*/ 	.byte	0x07
	.zero		1


	//----- nvinfo : EIATTR_EXTERNS
	.align		4
        /*0034*/ 	.byte	0x04, 0x0f
        /*0036*/ 	.short	(.L_37 - .L_36)


	//   ....[0]....
	.align		4
.L_36:
        /*0038*/ 	.word	index@(__assertfail)


	//----- nvinfo : EIATTR_MERCURY_ISA_VERSION
	.align		4
.L_37:
        /*003c*/ 	.byte	0x03, 0x5f
        /*003e*/ 	.short	0x0101


	//----- nvinfo : EIATTR_INT_WARP_WIDE_INSTR_OFFSETS
	.align		4
        /*0040*/ 	.byte	0x04, 0x31
        /*0042*/ 	.short	(.L_39 - .L_38)


	//   ....[0]....
.L_38:
        /*0044*/ 	.word	0x000042f0


	//   ....[1]....
        /*0048*/ 	.word	0x00004320


	//   ....[2]....
        /*004c*/ 	.word	0x00004340


	//   ....[3]....
        /*0050*/ 	.word	0x00004f10


	//   ....[4]....
        /*0054*/ 	.word	0x00005030


	//----- nvinfo : EIATTR_COOP_GROUP_MASK_REGIDS
	.align		4
.L_39:
        /*0058*/ 	.byte	0x04, 0x29
        /*005a*/ 	.short	(.L_41 - .L_40)


	//   ....[0]....
.L_40:
        /*005c*/ 	.word	0xffffffff


	//   ....[1]....
        /*0060*/ 	.word	0xffffffff


	//   ....[2]....
        /*0064*/ 	.word	0xffffffff


	//   ....[3]....
        /*0068*/ 	.word	0xffffffff


	//   ....[4]....
        /*006c*/ 	.word	0xffffffff


	//   ....[5]....
        /*0070*/ 	.word	0xffffffff


	//   ....[6]....
        /*0074*/ 	.word	0xffffffff


	//   ....[7]....
        /*0078*/ 	.word	0xffffffff


	//   ....[8]....
        /*007c*/ 	.word	0xffffffff


	//   ....[9]....
        /*0080*/ 	.word	0xffffffff


	//   ....[10]....
        /*0084*/ 	.word	0xffffffff


	//   ....[11]....
        /*0088*/ 	.word	0xffffffff


	//   ....[12]....
        /*008c*/ 	.word	0xffffffff


	//   ....[13]....
        /*0090*/ 	.word	0xffffffff


	//----- nvinfo : EIATTR_COOP_GROUP_INSTR_OFFSETS
	.align		4
.L_41:
        /*0094*/ 	.byte	0x04, 0x28
        /*0096*/ 	.short	(.L_43 - .L_42)


	//   ....[0]....
.L_42:
        /*0098*/ 	.word	0x00000080


	//   ....[1]....
        /*009c*/ 	.word	0x000004e0


	//   ....[2]....
        /*00a0*/ 	.word	0x00000740


	//   ....[3]....
        /*00a4*/ 	.word	0x000008a0


	//   ....[4]....
        /*00a8*/ 	.word	0x000009a0


	//   ....[5]....
        /*00ac*/ 	.word	0x00000b10


	//   ....[6]....
        /*00b0*/ 	.word	0x00000cb0


	//   ....[7]....
        /*00b4*/ 	.word	0x00000e70


	//   ....[8]....
        /*00b8*/ 	.word	0x000021b0


	//   ....[9]....
        /*00bc*/ 	.word	0x00003320


	//   ....[10]....
        /*00c0*/ 	.word	0x00003530


	//   ....[11]....
        /*00c4*/ 	.word	0x00003560


	//   ....[12]....
        /*00c8*/ 	.word	0x000041d0


	//   ....[13]....
        /*00cc*/ 	.word	0x00004400


	//----- nvinfo : EIATTR_VRC_CTA_INIT_COUNT
	.align		4
.L_43:
        /*00d0*/ 	.byte	0x02, 0x4a
        /*00d2*/ 	.byte	0x80
	.zero		1


	//----- nvinfo : EIATTR_SYSCALL_OFFSETS
	.align		4
        /*00d4*/ 	.byte	0x04, 0x46
        /*00d6*/ 	.short	(.L_45 - .L_44)


	//   ....[0]....
.L_44:
        /*00d8*/ 	.word	0x00005c50


	//   ....[1]....
        /*00dc*/ 	.word	0x00005d40


	//   ....[2]....
        /*00e0*/ 	.word	0x00006490


	//----- nvinfo : EIATTR_MBARRIER_INSTR_OFFSETS
	.align		4
.L_45:
        /*00e4*/ 	.byte	0x04, 0x39
        /*00e6*/ 	.short	(.L_47 - .L_46)


	//   ....[0]....
.L_46:
        /*00e8*/ 	.word	0x00000600
        /*00ec*/ 	.word	0x000000ff
        /*00f0*/ 	.word	0x00000000
        /*00f4*/ 	.short	0x0100
        /*00f6*/ 	.byte	0x04
	.zero		1


	//   ....[1]....
        /*00f8*/ 	.word	0x00000610
        /*00fc*/ 	.word	0x000000ff
        /*0100*/ 	.word	0x00000048
        /*0104*/ 	.short	0x0100
        /*0106*/ 	.byte	0x04
	.zero		1


	//   ....[2]....
        /*0108*/ 	.word	0x00000620
        /*010c*/ 	.word	0x000000ff
        /*0110*/ 	.word	0x00000008
        /*0114*/ 	.short	0x0100
        /*0116*/ 	.byte	0x04
	.zero		1


	//   ....[3]....
        /*0118*/ 	.word	0x00000630
        /*011c*/ 	.word	0x000000ff
        /*0120*/ 	.word	0x00000050
        /*0124*/ 	.short	0x0100
        /*0126*/ 	.byte	0x04
	.zero		1


	//   ....[4]....
        /*0128*/ 	.word	0x00000640
        /*012c*/ 	.word	0x000000ff
        /*0130*/ 	.word	0x00000010
        /*0134*/ 	.short	0x0100
        /*0136*/ 	.byte	0x04
	.zero		1


	//   ....[5]....
        /*0138*/ 	.word	0x00000650
        /*013c*/ 	.word	0x000000ff
        /*0140*/ 	.word	0x00000058
        /*0144*/ 	.short	0x0100
        /*0146*/ 	.byte	0x04
	.zero		1


	//   ....[6]....
        /*0148*/ 	.word	0x00000660
        /*014c*/ 	.word	0x000000ff
        /*0150*/ 	.word	0x00000018
        /*0154*/ 	.short	0x0100
        /*0156*/ 	.byte	0x04
	.zero		1


	//   ....[7]....
        /*0158*/ 	.word	0x00000670
        /*015c*/ 	.word	0x000000ff
        /*0160*/ 	.word	0x00000060
        /*0164*/ 	.short	0x0100
        /*0166*/ 	.byte	0x04
	.zero		1


	//   ....[8]....
        /*0168*/ 	.word	0x00000680
        /*016c*/ 	.word	0x000000ff
        /*0170*/ 	.word	0x00000020
        /*0174*/ 	.short	0x0100
        /*0176*/ 	.byte	0x04
	.zero		1


	//   ....[9]....
        /*0178*/ 	.word	0x00000690
        /*017c*/ 	.word	0x000000ff
        /*0180*/ 	.word	0x00000068
        /*0184*/ 	.short	0x0100
        /*0186*/ 	.byte	0x04
	.zero		1


	//   ....[10]....
        /*0188*/ 	.word	0x000006a0
        /*018c*/ 	.word	0x000000ff
        /*0190*/ 	.word	0x00000028
        /*0194*/ 	.short	0x0100
        /*0196*/ 	.byte	0x04
	.zero		1


	//   ....[11]....
        /*0198*/ 	.word	0x000006b0
        /*019c*/ 	.word	0x000000ff
        /*01a0*/ 	.word	0x00000070
        /*01a4*/ 	.short	0x0100
        /*01a6*/ 	.byte	0x04
	.zero		1


	//   ....[12]....
        /*01a8*/ 	.word	0x000006c0
        /*01ac*/ 	.word	0x000000ff
        /*01b0*/ 	.word	0x00000030
        /*01b4*/ 	.short	0x0100
        /*01b6*/ 	.byte	0x04
	.zero		1


	//   ....[13]....
        /*01b8*/ 	.word	0x000006d0
        /*01bc*/ 	.word	0x000000ff
        /*01c0*/ 	.word	0x00000078
        /*01c4*/ 	.short	0x0100
        /*01c6*/ 	.byte	0x04
	.zero		1


	//   ....[14]....
        /*01c8*/ 	.word	0x000006e0
        /*01cc*/ 	.word	0x000000ff
        /*01d0*/ 	.word	0x00000038
        /*01d4*/ 	.short	0x0100
        /*01d6*/ 	.byte	0x04
	.zero		1


	//   ....[15]....
        /*01d8*/ 	.word	0x000006f0
        /*01dc*/ 	.word	0x000000ff
        /*01e0*/ 	.word	0x00000080
        /*01e4*/ 	.short	0x0100
        /*01e6*/ 	.byte	0x04
	.zero		1


	//   ....[16]....
        /*01e8*/ 	.word	0x00000700
        /*01ec*/ 	.word	0x000000ff
        /*01f0*/ 	.word	0x00000040
        /*01f4*/ 	.short	0x0100
        /*01f6*/ 	.byte	0x04
	.zero		1


	//   ....[17]....
        /*01f8*/ 	.word	0x00000710
        /*01fc*/ 	.word	0x000000ff
        /*0200*/ 	.word	0x00000088
        /*0204*/ 	.short	0x0100
        /*0206*/ 	.byte	0x04
	.zero		1


	//   ....[18]....
        /*0208*/ 	.word	0x00000850
        /*020c*/ 	.word	0x000000ff
        /*0210*/ 	.word	0x00000090
        /*0214*/ 	.short	0x0100
        /*0216*/ 	.byte	0x04
	.zero		1


	//   ....[19]....
        /*0218*/ 	.word	0x00000860
        /*021c*/ 	.word	0x000000ff
        /*0220*/ 	.word	0x000000a0
        /*0224*/ 	.short	0x0100
        /*0226*/ 	.byte	0x04
	.zero		1


	//   ....[20]....
        /*0228*/ 	.word	0x00000870
        /*022c*/ 	.word	0x000000ff
        /*0230*/ 	.word	0x00000098
        /*0234*/ 	.short	0x0100
        /*0236*/ 	.byte	0x04
	.zero		1


	//   ....[21]....
        /*0238*/ 	.word	0x00000880
        /*023c*/ 	.word	0x000000ff
        /*0240*/ 	.word	0x000000a8
        /*0244*/ 	.short	0x0100
        /*0246*/ 	.byte	0x04
	.zero		1


	//   ....[22]....
        /*0248*/ 	.word	0x00000970
        /*024c*/ 	.word	0x000000ff
        /*0250*/ 	.word	0x000000b0
        /*0254*/ 	.short	0x0100
        /*0256*/ 	.byte	0x06
	.zero		1


	//   ....[23]....
        /*0258*/ 	.word	0x00000980
        /*025c*/ 	.word	0x000000ff
        /*0260*/ 	.word	0x000000b8
        /*0264*/ 	.short	0x0100
        /*0266*/ 	.byte	0x06
	.zero		1


	//   ....[24]....
        /*0268*/ 	.word	0x00000ac0
        /*026c*/ 	.word	0x000000ff
        /*0270*/ 	.word	0x000000c0
        /*0274*/ 	.short	0x0100
        /*0276*/ 	.byte	0x06
	.zero		1


	//   ....[25]....
        /*0278*/ 	.word	0x00000ad0
        /*027c*/ 	.word	0x000000ff
        /*0280*/ 	.word	0x000000d0
        /*0284*/ 	.short	0x0100
        /*0286*/ 	.byte	0x06
	.zero		1


	//   ....[26]....
        /*0288*/ 	.word	0x00000ae0
        /*028c*/ 	.word	0x000000ff
        /*0290*/ 	.word	0x000000c8
        /*0294*/ 	.short	0x0100
        /*0296*/ 	.byte	0x06
	.zero		1


	//   ....[27]....
        /*0298*/ 	.word	0x00000af0
        /*029c*/ 	.word	0x000000ff
        /*02a0*/ 	.word	0x000000d8
        /*02a4*/ 	.short	0x0100
        /*02a6*/ 	.byte	0x06
	.zero		1


	//   ....[28]....
        /*02a8*/ 	.word	0x00000c20
        /*02ac*/ 	.word	0x000000ff
        /*02b0*/ 	.word	0x000000e0
        /*02b4*/ 	.short	0x0100
        /*02b6*/ 	.byte	0x04
	.zero		1


	//   ....[29]....
        /*02b8*/ 	.word	0x00000c30
        /*02bc*/ 	.word	0x000000ff
        /*02c0*/ 	.word	0x00000100
        /*02c4*/ 	.short	0x0100
        /*02c6*/ 	.byte	0x04
	.zero		1


	//   ....[30]....
        /*02c8*/ 	.word	0x00000c40
        /*02cc*/ 	.word	0x000000ff
        /*02d0*/ 	.word	0x000000e8
        /*02d4*/ 	.short	0x0100
        /*02d6*/ 	.byte	0x04
	.zero		1


	//   ....[31]....
        /*02d8*/ 	.word	0x00000c50
        /*02dc*/ 	.word	0x000000ff
        /*02e0*/ 	.word	0x00000108
        /*02e4*/ 	.short	0x0100
        /*02e6*/ 	.byte	0x04
	.zero		1


	//   ....[32]....
        /*02e8*/ 	.word	0x00000c60
        /*02ec*/ 	.word	0x000000ff
        /*02f0*/ 	.word	0x000000f0
        /*02f4*/ 	.short	0x0100
        /*02f6*/ 	.byte	0x04
	.zero		1


	//   ....[33]....
        /*02f8*/ 	.word	0x00000c70
        /*02fc*/ 	.word	0x000000ff
        /*0300*/ 	.word	0x00000110
        /*0304*/ 	.short	0x0100
        /*0306*/ 	.byte	0x04
	.zero		1


	//   ....[34]....
        /*0308*/ 	.word	0x00000c80
        /*030c*/ 	.word	0x000000ff
        /*0310*/ 	.word	0x000000f8
        /*0314*/ 	.short	0x0100
        /*0316*/ 	.byte	0x04
	.zero		1


	//   ....[35]....
        /*0318*/ 	.word	0x00000c90
        /*031c*/ 	.word	0x000000ff
        /*0320*/ 	.word	0x00000118
        /*0324*/ 	.short	0x0100
        /*0326*/ 	.byte	0x04
	.zero		1


	//   ....[36]....
        /*0328*/ 	.word	0x00000d80
        /*032c*/ 	.word	0x000000ff
        /*0330*/ 	.word	0x00000120
        /*0334*/ 	.short	0x0100
        /*0336*/ 	.byte	0x04
	.zero		1


	//   ....[37]....
        /*0338*/ 	.word	0x00000d90
        /*033c*/ 	.word	0x000000ff
        /*0340*/ 	.word	0x00000130
        /*0344*/ 	.short	0x0100
        /*0346*/ 	.byte	0x04
	.zero		1


	//   ....[38]....
        /*0348*/ 	.word	0x00000da0
        /*034c*/ 	.word	0x000000ff
        /*0350*/ 	.word	0x00000128
        /*0354*/ 	.short	0x0100
        /*0356*/ 	.byte	0x04
	.zero		1


	//   ....[39]....
        /*0358*/ 	.word	0x00000db0
        /*035c*/ 	.word	0x000000ff
        /*0360*/ 	.word	0x00000138
        /*0364*/ 	.short	0x0100
        /*0366*/ 	.byte	0x04
	.zero		1


	//   ....[40]....
        /*0368*/ 	.word	0x000018b0
        /*036c*/ 	.word	0x00000000
        /*0370*/ 	.word	0x00000130
        /*0374*/ 	.short	0x010a
        /*0376*/ 	.byte	0xff
	.zero		1


	//   ....[41]....
        /*0378*/ 	.word	0x000018e0
        /*037c*/ 	.word	0x00000000
        /*0380*/ 	.word	0x00000120
        /*0384*/ 	.short	0x0101
        /*0386*/ 	.byte	0xff
	.zero		1


	//   ....[42]....
        /*0388*/ 	.word	0x000019b0
        /*038c*/ 	.word	0x000000ff
        /*0390*/ 	.word	0x00000048
        /*0394*/ 	.short	0x010a
        /*0396*/ 	.byte	0x04
	.zero		1


	//   ....[43]....
        /*0398*/ 	.word	0x00001a30
        /*039c*/ 	.word	0x000000ff
        /*03a0*/ 	.word	0x00000048
        /*03a4*/ 	.short	0x010a
        /*03a6*/ 	.byte	0x21
	.zero		1


	//   ....[44]....
        /*03a8*/ 	.word	0x00001bc0
        /*03ac*/ 	.word	0x000000ff
        /*03b0*/ 	.word	0x00000048
        /*03b4*/ 	.short	0x010a
        /*03b6*/ 	.byte	0x05
	.zero		1


	//   ....[45]....
        /*03b8*/ 	.word	0x00001db0
        /*03bc*/ 	.word	0x000000ff
        /*03c0*/ 	.word	0x000000b8
        /*03c4*/ 	.short	0x0101
        /*03c6*/ 	.byte	0x0d
	.zero		1


	//   ....[46]....
        /*03c8*/ 	.word	0x00001dd0
        /*03cc*/ 	.word	0x000000ff
        /*03d0*/ 	.word	0x00000048
        /*03d4*/ 	.short	0x010a
        /*03d6*/ 	.byte	0x04
	.zero		1


	//   ....[47]....
        /*03d8*/ 	.word	0x00001e50
        /*03dc*/ 	.word	0x000000ff
        /*03e0*/ 	.word	0x00000048
        /*03e4*/ 	.short	0x010a
        /*03e6*/ 	.byte	0x21
	.zero		1


	//   ....[48]....
        /*03e8*/ 	.word	0x00001fe0
        /*03ec*/ 	.word	0x000000ff
        /*03f0*/ 	.word	0x00000048
        /*03f4*/ 	.short	0x010a
        /*03f6*/ 	.byte	0x05
	.zero		1


	//   ....[49]....
        /*03f8*/ 	.word	0x000021e0
        /*03fc*/ 	.word	0x00000003
        /*0400*/ 	.word	0x000000c0
        /*0404*/ 	.short	0x010a
        /*0406*/ 	.byte	0xff
	.zero		1


	//   ....[50]....
        /*0408*/ 	.word	0x00002330
        /*040c*/ 	.word	0x00000000
        /*0410*/ 	.word	0x00000000
        /*0414*/ 	.short	0x0101
        /*0416*/ 	.byte	0xff
	.zero		1


	//   ....[51]....
        /*0418*/ 	.word	0x000028d0
        /*041c*/ 	.word	0x000000ff
        /*0420*/ 	.word	0x00000000
        /*0424*/ 	.short	0x010a
        /*0426*/ 	.byte	0x04
	.zero		1


	//   ....[52]....
        /*0428*/ 	.word	0x00002960
        /*042c*/ 	.word	0x000000ff
        /*0430*/ 	.word	0x00000000
        /*0434*/ 	.short	0x010a
        /*0436*/ 	.byte	0x05
	.zero		1


	//   ....[53]....
        /*0438*/ 	.word	0x000029f0
        /*043c*/ 	.word	0x000000ff
        /*0440*/ 	.word	0x00000000
        /*0444*/ 	.short	0x010a
        /*0446*/ 	.byte	0x05
	.zero		1


	//   ....[54]....
        /*0448*/ 	.word	0x00002a80
        /*044c*/ 	.word	0x000000ff
        /*0450*/ 	.word	0x00000000
        /*0454*/ 	.short	0x010a
        /*0456*/ 	.byte	0x05
	.zero		1


	//   ....[55]....
        /*0458*/ 	.word	0x00002b10
        /*045c*/ 	.word	0x000000ff
        /*0460*/ 	.word	0x00000000
        /*0464*/ 	.short	0x010a
        /*0466*/ 	.byte	0x05
	.zero		1


	//   ....[56]....
        /*0468*/ 	.word	0x00002ba0
        /*046c*/ 	.word	0x000000ff
        /*0470*/ 	.word	0x00000000
        /*0474*/ 	.short	0x010a
        /*0476*/ 	.byte	0x05
	.zero		1


	//   ....[57]....
        /*0478*/ 	.word	0x00002c30
        /*047c*/ 	.word	0x000000ff
        /*0480*/ 	.word	0x00000000
        /*0484*/ 	.short	0x010a
        /*0486*/ 	.byte	0x05
	.zero		1


	//   ....[58]....
        /*0488*/ 	.word	0x00002cc0
        /*048c*/ 	.word	0x000000ff
        /*0490*/ 	.word	0x00000000
        /*0494*/ 	.short	0x010a
        /*0496*/ 	.byte	0x05
	.zero		1


	//   ....[59]....
        /*0498*/ 	.word	0x00002d60
        /*049c*/ 	.word	0x00000000
        /*04a0*/ 	.word	0x00000000
        /*04a4*/ 	.short	0x010a
        /*04a6*/ 	.byte	0xff
	.zero		1


	//   ....[60]....
        /*04a8*/ 	.word	0x00002e80
        /*04ac*/ 	.word	0x00000002
        /*04b0*/ 	.word	0x00000120
        /*04b4*/ 	.short	0x010a
        /*04b6*/ 	.byte	0xff
	.zero		1


	//   ....[61]....
        /*04b8*/ 	.word	0x00002ef0
        /*04bc*/ 	.word	0x00000002
        /*04c0*/ 	.word	0x00000000
        /*04c4*/ 	.short	0x0101
        /*04c6*/ 	.byte	0xff
	.zero		1


	//   ....[62]....
        /*04c8*/ 	.word	0x00002f10
        /*04cc*/ 	.word	0x000000ff
        /*04d0*/ 	.word	0x000000d0
        /*04d4*/ 	.short	0x010a
        /*04d6*/ 	.byte	0x04
	.zero		1


	//   ....[63]....
        /*04d8*/ 	.word	0x00003030
        /*04dc*/ 	.word	0x00000002
        /*04e0*/ 	.word	0x000000c0
        /*04e4*/ 	.short	0x010a
        /*04e6*/ 	.byte	0xff
	.zero		1


	//   ....[64]....
        /*04e8*/ 	.word	0x00003130
        /*04ec*/ 	.word	0x00000002
        /*04f0*/ 	.word	0x00000000
        /*04f4*/ 	.short	0x0101
        /*04f6*/ 	.byte	0xff
	.zero		1


	//   ....[65]....
        /*04f8*/ 	.word	0x000031c0
        /*04fc*/ 	.word	0x000000ff
        /*0500*/ 	.word	0x000000d0
        /*0504*/ 	.short	0x0106
        /*0506*/ 	.byte	0x04
	.zero		1


	//   ....[66]....
        /*0508*/ 	.word	0x000031e0
        /*050c*/ 	.word	0x000000ff
        /*0510*/ 	.word	0x000000d0
        /*0514*/ 	.short	0x010a
        /*0516*/ 	.byte	0x04
	.zero		1


	//   ....[67]....
        /*0518*/ 	.word	0x00003270
        /*051c*/ 	.word	0x000000ff
        /*0520*/ 	.word	0x000000d0
        /*0524*/ 	.short	0x0106
        /*0526*/ 	.byte	0x07
	.zero		1


	//   ....[68]....
        /*0528*/ 	.word	0x000032b0
        /*052c*/ 	.word	0x00000000
        /*0530*/ 	.word	0x000000d0
        /*0534*/ 	.short	0x010a
        /*0536*/ 	.byte	0xff
	.zero		1


	//   ....[69]....
        /*0538*/ 	.word	0x00003880
        /*053c*/ 	.word	0x00000000
        /*0540*/ 	.word	0x000000c0
        /*0544*/ 	.short	0x010a
        /*0546*/ 	.byte	0xff
	.zero		1


	//   ....[70]....
        /*0548*/ 	.word	0x00003980
        /*054c*/ 	.word	0x00000003
        /*0550*/ 	.word	0x00000000
        /*0554*/ 	.short	0x0101
        /*0556*/ 	.byte	0xff
	.zero		1


	//   ....[71]....
        /*0558*/ 	.word	0x00003990
        /*055c*/ 	.word	0x000000ff
        /*0560*/ 	.word	0x00000000
        /*0564*/ 	.short	0x010a
        /*0566*/ 	.byte	0x04
	.zero		1


	//   ....[72]....
        /*0568*/ 	.word	0x00003a10
        /*056c*/ 	.word	0x000000ff
        /*0570*/ 	.word	0x00000100
        /*0574*/ 	.short	0x010a
        /*0576*/ 	.byte	0x2e
	.zero		1


	//   ....[73]....
        /*0578*/ 	.word	0x00003af0
        /*057c*/ 	.word	0x000000ff
        /*0580*/ 	.word	0x00000000
        /*0584*/ 	.short	0x010a
        /*0586*/ 	.byte	0x07
	.zero		1


	//   ....[74]....
        /*0588*/ 	.word	0x00003c30
        /*058c*/ 	.word	0x000000ff
        /*0590*/ 	.word	0x00000000
        /*0594*/ 	.short	0x010a
        /*0596*/ 	.byte	0x04
	.zero		1


	//   ....[75]....
        /*0598*/ 	.word	0x00004000
        /*059c*/ 	.word	0x000000ff
        /*05a0*/ 	.word	0x00000000
        /*05a4*/ 	.short	0x010a
        /*05a6*/ 	.byte	0x04
	.zero		1


	//   ....[76]....
        /*05a8*/ 	.word	0x00004090
        /*05ac*/ 	.word	0x000000ff
        /*05b0*/ 	.word	0x00000000
        /*05b4*/ 	.short	0x010a
        /*05b6*/ 	.byte	0x05
	.zero		1


	//   ....[77]....
        /*05b8*/ 	.word	0x00004120
        /*05bc*/ 	.word	0x000000ff
        /*05c0*/ 	.word	0x00000000
        /*05c4*/ 	.short	0x010a
        /*05c6*/ 	.byte	0x05
	.zero		1


	//   ....[78]....
        /*05c8*/ 	.word	0x000041b0
        /*05cc*/ 	.word	0x000000ff
        /*05d0*/ 	.word	0x00000000
        /*05d4*/ 	.short	0x010a
        /*05d6*/ 	.byte	0x04
	.zero		1


	//   ....[79]....
        /*05d8*/ 	.word	0x00004690
        /*05dc*/ 	.word	0x00000003
        /*05e0*/ 	.word	0x000000c0
        /*05e4*/ 	.short	0x010a
        /*05e6*/ 	.byte	0xff
	.zero		1


	//   ....[80]....
        /*05e8*/ 	.word	0x00004800
        /*05ec*/ 	.word	0x00000000
        /*05f0*/ 	.word	0x00000000
        /*05f4*/ 	.short	0x0101
        /*05f6*/ 	.byte	0xff
	.zero		1


	//   ....[81]....
        /*05f8*/ 	.word	0x00004cb0
        /*05fc*/ 	.word	0x000000ff
        /*0600*/ 	.word	0x000000b8
        /*0604*/ 	.short	0x010a
        /*0606*/ 	.byte	0x18
	.zero		1


	//   ....[82]....
        /*0608*/ 	.word	0x00004e80
        /*060c*/ 	.word	0x000000ff
        /*0610*/ 	.word	0x000000a0
        /*0614*/ 	.short	0x010a
        /*0616*/ 	.byte	0x04
	.zero		1


	//   ....[83]....
        /*0618*/ 	.word	0x000050d0
        /*061c*/ 	.word	0x000000ff
        /*0620*/ 	.word	0x00000090
        /*0624*/ 	.short	0x010b
        /*0626*/ 	.byte	0x04
	.zero		1


	//   ....[84]....
        /*0628*/ 	.word	0x000050e0
        /*062c*/ 	.word	0x000000ff
        /*0630*/ 	.word	0x00000000
        /*0634*/ 	.short	0x0101
        /*0636*/ 	.byte	0x05
	.zero		1


	//   ....[85]....
        /*0638*/ 	.word	0x00005130
        /*063c*/ 	.word	0x000000ff
        /*0640*/ 	.word	0x00000000
        /*0644*/ 	.short	0x010a
        /*0646*/ 	.byte	0x04
	.zero		1


	//   ....[86]....
        /*0648*/ 	.word	0x000051d0
        /*064c*/ 	.word	0x00000000
        /*0650*/ 	.word	0x00000000
        /*0654*/ 	.short	0x010a
        /*0656*/ 	.byte	0xff
	.zero		1


	//   ....[87]....
        /*0658*/ 	.word	0x00005510
        /*065c*/ 	.word	0x00000003
        /*0660*/ 	.word	0x000000c0
        /*0664*/ 	.short	0x010a
        /*0666*/ 	.byte	0xff
	.zero		1


	//   ....[88]....
        /*0668*/ 	.word	0x00005690
        /*066c*/ 	.word	0x00000000
        /*0670*/ 	.word	0x00000000
        /*0674*/ 	.short	0x0101
        /*0676*/ 	.byte	0xff
	.zero		1


	//   ....[89]....
        /*0678*/ 	.word	0x000060d0
        /*067c*/ 	.word	0x00000003
        /*0680*/ 	.word	0x00000090
        /*0684*/ 	.short	0x010a
        /*0686*/ 	.byte	0xff
	.zero		1


	//   ....[90]....
        /*0688*/ 	.word	0x000060e0
        /*068c*/ 	.word	0x0000001a
        /*0690*/ 	.word	0x000000e0
        /*0694*/ 	.short	0x010a
        /*0696*/ 	.byte	0xff
	.zero		1


	//   ....[91]....
        /*0698*/ 	.word	0x00006250
        /*069c*/ 	.word	0x00000003
        /*06a0*/ 	.word	0x00000090
        /*06a4*/ 	.short	0x010a
        /*06a6*/ 	.byte	0xff
	.zero		1


	//   ....[92]....
        /*06a8*/ 	.word	0x00006370
        /*06ac*/ 	.word	0x0000001a
        /*06b0*/ 	.word	0x000000e0
        /*06b4*/ 	.short	0x010a
        /*06b6*/ 	.byte	0xff
	.zero		1


	//   ....[93]....
        /*06b8*/ 	.word	0x00006670
        /*06bc*/ 	.word	0x000000ff
        /*06c0*/ 	.word	0x00000000
        /*06c4*/ 	.short	0x0101
        /*06c6*/ 	.byte	0x05
	.zero		1


	//   ....[94]....
        /*06c8*/ 	.word	0x00006b60
        /*06cc*/ 	.word	0x00000000
        /*06d0*/ 	.word	0x00000000
        /*06d4*/ 	.short	0x0101
        /*06d6*/ 	.byte	0xff
	.zero		1


	//   ....[95]....
        /*06d8*/ 	.word	0x00006e00
        /*06dc*/ 	.word	0x00000000
        /*06e0*/ 	.word	0x00000130
        /*06e4*/ 	.short	0x010a
        /*06e6*/ 	.byte	0xff
	.zero		1


	//   ....[96]....
        /*06e8*/ 	.word	0x00006e60
        /*06ec*/ 	.word	0x00000000
        /*06f0*/ 	.word	0x00000048
        /*06f4*/ 	.short	0x010a
        /*06f6*/ 	.byte	0xff
	.zero		1


	//   ....[97]....
        /*06f8*/ 	.word	0x00006ec0
        /*06fc*/ 	.word	0x00000000
        /*0700*/ 	.word	0x00000048
        /*0704*/ 	.short	0x010a
        /*0706*/ 	.byte	0xff
	.zero		1


	//   ....[98]....
        /*0708*/ 	.word	0x00006f10
        /*070c*/ 	.word	0x00000003
        /*0710*/ 	.word	0x000000c0
        /*0714*/ 	.short	0x010a
        /*0716*/ 	.byte	0xff
	.zero		1


	//   ....[99]....
        /*0718*/ 	.word	0x00006f70
        /*071c*/ 	.word	0x00000000
        /*0720*/ 	.word	0x00000000
        /*0724*/ 	.short	0x010a
        /*0726*/ 	.byte	0xff
	.zero		1


	//   ....[100]....
        /*0728*/ 	.word	0x00006fd0
        /*072c*/ 	.word	0x00000000
        /*0730*/ 	.word	0x00000000
        /*0734*/ 	.short	0x010a
        /*0736*/ 	.byte	0xff
	.zero		1


	//   ....[101]....
        /*0738*/ 	.word	0x00007030
        /*073c*/ 	.word	0x00000000
        /*0740*/ 	.word	0x00000000
        /*0744*/ 	.short	0x010a
        /*0746*/ 	.byte	0xff
	.zero		1


	//   ....[102]....
        /*0748*/ 	.word	0x00007090
        /*074c*/ 	.word	0x00000000
        /*0750*/ 	.word	0x00000000
        /*0754*/ 	.short	0x010a
        /*0756*/ 	.byte	0xff
	.zero		1


	//   ....[103]....
        /*0758*/ 	.word	0x000070f0
        /*075c*/ 	.word	0x00000000
        /*0760*/ 	.word	0x00000000
        /*0764*/ 	.short	0x010a
        /*0766*/ 	.byte	0xff
	.zero		1


	//   ....[104]....
        /*0768*/ 	.word	0x00007150
        /*076c*/ 	.word	0x00000000
        /*0770*/ 	.word	0x00000000
        /*0774*/ 	.short	0x010a
        /*0776*/ 	.byte	0xff
	.zero		1


	//   ....[105]....
        /*0778*/ 	.word	0x000071b0
        /*077c*/ 	.word	0x00000000
        /*0780*/ 	.word	0x00000000
        /*0784*/ 	.short	0x010a
        /*0786*/ 	.byte	0xff
	.zero		1


	//   ....[106]....
        /*0788*/ 	.word	0x00007210
        /*078c*/ 	.word	0x00000000
        /*0790*/ 	.word	0x00000000
        /*0794*/ 	.short	0x010a
        /*0796*/ 	.byte	0xff
	.zero		1


	//   ....[107]....
        /*0798*/ 	.word	0x00007260
        /*079c*/ 	.word	0x00000002
        /*07a0*/ 	.word	0x00000120
        /*07a4*/ 	.short	0x010a
        /*07a6*/ 	.byte	0xff
	.zero		1


	//   ....[108]....
        /*07a8*/ 	.word	0x000072c0
        /*07ac*/ 	.word	0x00000002
        /*07b0*/ 	.word	0x000000d0
        /*07b4*/ 	.short	0x010a
        /*07b6*/ 	.byte	0xff
	.zero		1


	//   ....[109]....
        /*07b8*/ 	.word	0x00007310
        /*07bc*/ 	.word	0x00000002
        /*07c0*/ 	.word	0x000000c0
        /*07c4*/ 	.short	0x010a
        /*07c6*/ 	.byte	0xff
	.zero		1


	//   ....[110]....
        /*07c8*/ 	.word	0x00007370
        /*07cc*/ 	.word	0x00000000
        /*07d0*/ 	.word	0x000000d0
        /*07d4*/ 	.short	0x010a
        /*07d6*/ 	.byte	0xff
	.zero		1


	//   ....[111]....
        /*07d8*/ 	.word	0x000073c0
        /*07dc*/ 	.word	0x00000000
        /*07e0*/ 	.word	0x000000c0
        /*07e4*/ 	.short	0x010a
        /*07e6*/ 	.byte	0xff
	.zero		1


	//   ....[112]....
        /*07e8*/ 	.word	0x00007420
        /*07ec*/ 	.word	0x00000002
        /*07f0*/ 	.word	0x00000100
        /*07f4*/ 	.short	0x010a
        /*07f6*/ 	.byte	0xff
	.zero		1


	//   ....[113]....
        /*07f8*/ 	.word	0x00007480
        /*07fc*/ 	.word	0x00000000
        /*0800*/ 	.word	0x00000000
        /*0804*/ 	.short	0x010a
        /*0806*/ 	.byte	0xff
	.zero		1


	//   ....[114]....
        /*0808*/ 	.word	0x000074e0
        /*080c*/ 	.word	0x00000000
        /*0810*/ 	.word	0x00000000
        /*0814*/ 	.short	0x010a
        /*0816*/ 	.byte	0xff
	.zero		1


	//   ....[115]....
        /*0818*/ 	.word	0x00007540
        /*081c*/ 	.word	0x00000000
        /*0820*/ 	.word	0x00000000
        /*0824*/ 	.short	0x010a
        /*0826*/ 	.byte	0xff
	.zero		1


	//   ....[116]....
        /*0828*/ 	.word	0x000075a0
        /*082c*/ 	.word	0x00000000
        /*0830*/ 	.word	0x00000000
        /*0834*/ 	.short	0x010a
        /*0836*/ 	.byte	0xff
	.zero		1


	//   ....[117]....
        /*0838*/ 	.word	0x00007600
        /*083c*/ 	.word	0x00000000
        /*0840*/ 	.word	0x00000000
        /*0844*/ 	.short	0x010a
        /*0846*/ 	.byte	0xff
	.zero		1


	//   ....[118]....
        /*0848*/ 	.word	0x00007650
        /*084c*/ 	.word	0x00000003
        /*0850*/ 	.word	0x000000c0
        /*0854*/ 	.short	0x010a
        /*0856*/ 	.byte	0xff
	.zero		1


	//   ....[119]....
        /*0858*/ 	.word	0x000076b0
        /*085c*/ 	.word	0x00000000
        /*0860*/ 	.word	0x000000b8
        /*0864*/ 	.short	0x010a
        /*0866*/ 	.byte	0xff
	.zero		1


	//   ....[120]....
        /*0868*/ 	.word	0x00007710
        /*086c*/ 	.word	0x00000002
        /*0870*/ 	.word	0x000000a0
        /*0874*/ 	.short	0x010a
        /*0876*/ 	.byte	0xff
	.zero		1


	//   ....[121]....
        /*0878*/ 	.word	0x00007770
        /*087c*/ 	.word	0x00000000
        /*0880*/ 	.word	0x00000000
        /*0884*/ 	.short	0x010a
        /*0886*/ 	.byte	0xff
	.zero		1


	//   ....[122]....
        /*0888*/ 	.word	0x000077c0
        /*088c*/ 	.word	0x00000003
        /*0890*/ 	.word	0x000000c0
        /*0894*/ 	.short	0x010a
        /*0896*/ 	.byte	0xff
	.zero		1


	//   ....[123]....
        /*0898*/ 	.word	0x00007810
        /*089c*/ 	.word	0x00000003
        /*08a0*/ 	.word	0x00000090
        /*08a4*/ 	.short	0x010a
        /*08a6*/ 	.byte	0xff
	.zero		1


	//   ....[124]....
        /*08a8*/ 	.word	0x00007860
        /*08ac*/ 	.word	0x0000001a
        /*08b0*/ 	.word	0x000000e0
        /*08b4*/ 	.short	0x010a
        /*08b6*/ 	.byte	0xff
	.zero		1


	//----- nvinfo : EIATTR_NUM_MBARRIERS
	.align		4
.L_47:
        /*08b8*/ 	.byte	0x03, 0x38
        /*08ba*/ 	.short	0x0028


	//----- nvinfo : EIATTR_EXIT_INSTR_OFFSETS
	.align		4
        /*08bc*/ 	.byte	0x04, 0x1c
        /*08be*/ 	.short	(.L_49 - .L_48)


	//   ....[0]....
.L_48:
        /*08c0*/ 	.word	0x00002d90


	//   ....[1]....
        /*08c4*/ 	.word	0x00003280


	//   ....[2]....
        /*08c8*/ 	.word	0x000032e0


	//   ....[3]....
        /*08cc*/ 	.word	0x00004410


	//   ....[4]....
        /*08d0*/ 	.word	0x00005200


	//   ....[5]....
        /*08d4*/ 	.word	0x00005240


	//   ....[6]....
        /*08d8*/ 	.word	0x00006d10


	//   ....[7]....
        /*08dc*/ 	.word	0x00006d90


	//   ....[8]....
        /*08e0*/ 	.word	0x00006dc0


	//   ....[9]....
        /*08e4*/ 	.word	0x00006df0


	//----- nvinfo : EIATTR_MAX_THREADS
	.align		4
.L_49:
        /*08e8*/ 	.byte	0x04, 0x05
        /*08ea*/ 	.short	(.L_51 - .L_50)
.L_50:
        /*08ec*/ 	.word	0x00000100
        /*08f0*/ 	.word	0x00000001
        /*08f4*/ 	.word	0x00000001


	//----- nvinfo : EIATTR_CRS_STACK_SIZE
	.align		4
.L_51:
        /*08f8*/ 	.byte	0x04, 0x1e
        /*08fa*/ 	.short	(.L_53 - .L_52)
.L_52:
        /*08fc*/ 	.word	0x00000000


	//----- nvinfo : EIATTR_CBANK_PARAM_SIZE
	.align		4
.L_53:
        /*0900*/ 	.byte	0x03, 0x19
        /*0902*/ 	.short	0x0800


	//----- nvinfo : EIATTR_PARAM_CBANK
	.align		4
        /*0904*/ 	.byte	0x04, 0x0a
        /*0906*/ 	.short	(.L_55 - .L_54)
	.align		4
.L_54:
        /*0908*/ 	.word	index@(.nv.constant0._ZN7cutlass13device_kernelINS_4gemm6kernel13GemmUniversalIN4cute5tupleIJiiiiEEENS1_10collective13CollectiveMmaINS1_35MainloopSm100TmaUmmaWarpSpecializedILi9ELi2ELi4ENS5_IJNS4_1CILi2EEENSA_ILi1EEESC_EEEEENS5_IJNSA_ILi64EEENSA_ILi32EEENSA_ILi128EEEEEENS_10bfloat16_tENS5_IJlSC_lEEESJ_SK_NS4_8TiledMMAINS4_8MMA_AtomIJNS4_20SM100_MMA_F16BF16_SSISJ_SJ_fLi64ELi32ELNS4_4UMMA5MajorE0ELSP_0ELNSO_7ScaleInE0ELSQ_0EEEEEENS4_6LayoutINS5_IJSC_SC_SC_EEENS5_IJNSA_ILi0EEESV_SV_EEEEENS5_IJNS4_10UnderscoreESY_SY_EEEEENS4_13SM90_TMA_LOADENS4_14ComposedLayoutINS4_7SwizzleILi3ELi4ELi3EEENS4_18smem_ptr_flag_bitsILi16EEENST_INS5_IJNSA_ILi8EEESF_EEENS5_IJSF_SC_EEEEEEEvNS4_8identityENS4_23SM90_TMA_LOAD_MULTICASTES1B_vS1C_EENS_8epilogue10collective18CollectiveEpilogueINS1F_23Sm100TmaWarpSpecializedILi2ELi1ELi16ELb1ELb0EEEJSI_NS5_IJNST_ISF_SC_EENST_ISG_SC_EEEEESJ_SK_SJ_SK_NS1F_6fusion15FusionCallbacksIS1J_NS1N_17LinearCombinationISJ_fSJ_fLNS_15FloatRoundStyleE2EEESI_S1M_JEEENS4_5SM1004TMEM4LOAD26SM100_TMEM_LOAD_16dp256b4xES11_NS12_INS13_ILi2ELi4ELi3EEES16_NST_INS5_IJS17_SG_EEENS5_IJSG_SC_EEEEEEENS4_17SM75_U32x4_LDSM_NENS4_14SM90_TMA_STOREES21_NS4_17SM90_U32x4_STSM_NENS4_39AutoVectorizingCopyWithAssumedAlignmentILi128EEEEEEvvEEEEvNT_6ParamsE)
        /*090c*/ 	.short	0x0380
        /*090e*/ 	.short	0x0800


	//----- nvinfo : EIATTR_SW_WAR
	.align		4
.L_55:
        /*0910*/ 	.byte	0x04, 0x36
        /*0912*/ 	.short	(.L_57 - .L_56)
.L_56:
        /*0914*/ 	.word	0x00000008
.L_57:


//--------------------- .nv.callgraph             --------------------------
	.section	.nv.callgraph,"",@"SHT_CUDA_CALLGRAPH"
	.align	4
	.sectionentsize	8
	.align		4
        /*0000*/ 	.word	0x00000000
	.align		4
        /*0004*/ 	.word	0xffffffff
	.align		4
        /*0008*/ 	.word	index@(_ZN7cutlass13device_kernelINS_4gemm6kernel13GemmUniversalIN4cute5tupleIJiiiiEEENS1_10collective13CollectiveMmaINS1_35MainloopSm100TmaUmmaWarpSpecializedILi9ELi2ELi4ENS5_IJNS4_1CILi2EEENSA_ILi1EEESC_EEEEENS5_IJNSA_ILi64EEENSA_ILi32EEENSA_ILi128EEEEEENS_10bfloat16_tENS5_IJlSC_lEEESJ_SK_NS4_8TiledMMAINS4_8MMA_AtomIJNS4_20SM100_MMA_F16BF16_SSISJ_SJ_fLi64ELi32ELNS4_4UMMA5MajorE0ELSP_0ELNSO_7ScaleInE0ELSQ_0EEEEEENS4_6LayoutINS5_IJSC_SC_SC_EEENS5_IJNSA_ILi0EEESV_SV_EEEEENS5_IJNS4_10UnderscoreESY_SY_EEEEENS4_13SM90_TMA_LOADENS4_14ComposedLayoutINS4_7SwizzleILi3ELi4ELi3EEENS4_18smem_ptr_flag_bitsILi16EEENST_INS5_IJNSA_ILi8EEESF_EEENS5_IJSF_SC_EEEEEEEvNS4_8identityENS4_23SM90_TMA_LOAD_MULTICASTES1B_vS1C_EENS_8epilogue10collective18CollectiveEpilogueINS1F_23Sm100TmaWarpSpecializedILi2ELi1ELi16ELb1ELb0EEEJSI_NS5_IJNST_ISF_SC_EENST_ISG_SC_EEEEESJ_SK_SJ_SK_NS1F_6fusion15FusionCallbacksIS1J_NS1N_17LinearCombinationISJ_fSJ_fLNS_15FloatRoundStyleE2EEESI_S1M_JEEENS4_5SM1004TMEM4LOAD26SM100_TMEM_LOAD_16dp256b4xES11_NS12_INS13_ILi2ELi4ELi3EEES16_NST_INS5_IJS17_SG_EEENS5_IJSG_SC_EEEEEEENS4_17SM75_U32x4_LDSM_NENS4_14SM90_TMA_STOREES21_NS4_17SM90_U32x4_STSM_NENS4_39AutoVectorizingCopyWithAssumedAlignmentILi128EEEEEEvvEEEEvNT_6ParamsE)
	.align		4
        /*000c*/ 	.word	index@(__assertfail)
	.align		4
        /*0010*/ 	.word	0x00000000
	.align		4
        /*0014*/ 	.word	0xfffffffe
	.align		4
        /*0018*/ 	.word	0x00000000
	.align		4
        /*001c*/ 	.word	0xfffffffd
	.align		4
        /*0020*/ 	.word	0x00000000
	.align		4
        /*0024*/ 	.word	0xfffffffc


//--------------------- .nv.constant4             --------------------------
	.section	.nv.constant4,"a",@progbits
	.align	8
	.align		8
.nv.constant4:
        /*0000*/ 	.dword	__assertfail
	.align		8
        /*0008*/ 	.dword	__unnamed_1
	.align		8
        /*0010*/ 	.dword	__unnamed_2
	.align		8
        /*0018*/ 	.dword	_ZN39_INTERNAL_c8e74d47_4_k_cu_e0be089c_52824cuda3std3__45__cpo5beginE
	.align		8
        /*0020*/ 	.dword	_ZN39_INTERNAL_c8e74d47_4_k_cu_e0be089c_52824cuda3std3__45__cpo3endE
	.align		8
        /*0028*/ 	.dword	_ZN39_INTERNAL_c8e74d47_4_k_cu_e0be089c_52824cuda3std3__45__cpo6cbeginE
	.align		8
        /*0030*/ 	.dword	_ZN39_INTERNAL_c8e74d47_4_k_cu_e0be089c_52824cuda3std3__45__cpo4cendE
	.align		8
        /*0038*/ 	.dword	_ZN39_INTERNAL_c8e74d47_4_k_cu_e0be089c_52824cuda3std3__441_GLOBAL__N__c8e74d47_4_k_cu_e0be089c_52826ignoreE
	.align		8
        /*0040*/ 	.dword	_ZN39_INTERNAL_c8e74d47_4_k_cu_e0be089c_52824cuda3std3__419piecewise_constructE
	.align		8
        /*0048*/ 	.dword	_ZN39_INTERNAL_c8e74d47_4_k_cu_e0be089c_52824cuda3std3__48in_placeE
	.align		8
        /*0050*/ 	.dword	_ZN39_INTERNAL_c8e74d47_4_k_cu_e0be089c_52824cuda3std6ranges3__45__cpo4swapE
	.align		8
        /*0058*/ 	.dword	_ZN39_INTERNAL_c8e74d47_4_k_cu_e0be089c_52824cuda3std6ranges3__45__cpo9iter_moveE
	.align		8
        /*0060*/ 	.dword	_ZN39_INTERNAL_c8e74d47_4_k_cu_e0be089c_52824cute7productE
	.align		8
        /*0068*/ 	.dword	_ZN39_INTERNAL_c8e74d47_4_k_cu_e0be089c_52824cute1_E
	.align		8
        /*0070*/ 	.dword	$str$25
	.align		8
        /*0078*/ 	.dword	$str$26
	.align		8
        /*0080*/ 	.dword	$str$27
	.align		8
        /*0088*/ 	.dword	$str$28


//--------------------- .text._ZN7cutlass13device_kernelINS_4gemm6kernel13GemmUniversalIN4cute5tupleIJiiiiEEENS1_10collective13CollectiveMmaINS1_35MainloopSm100TmaUmmaWarpSpecializedILi9ELi2ELi4ENS5_IJNS4_1CILi2EEENSA_ILi1EEESC_EEEEENS5_IJNSA_ILi64EEENSA_ILi32EEENSA_ILi128EEEEEENS_10bfloat16_tENS5_IJlSC_lEEESJ_SK_NS4_8TiledMMAINS4_8MMA_AtomIJNS4_20SM100_MMA_F16BF16_SSISJ_SJ_fLi64ELi32ELNS4_4UMMA5MajorE0ELSP_0ELNSO_7ScaleInE0ELSQ_0EEEEEENS4_6LayoutINS5_IJSC_SC_SC_EEENS5_IJNSA_ILi0EEESV_SV_EEEEENS5_IJNS4_10UnderscoreESY_SY_EEEEENS4_13SM90_TMA_LOADENS4_14ComposedLayoutINS4_7SwizzleILi3ELi4ELi3EEENS4_18smem_ptr_flag_bitsILi16EEENST_INS5_IJNSA_ILi8EEESF_EEENS5_IJSF_SC_EEEEEEEvNS4_8identityENS4_23SM90_TMA_LOAD_MULTICASTES1B_vS1C_EENS_8epilogue10collective18CollectiveEpilogueINS1F_23Sm100TmaWarpSpecializedILi2ELi1ELi16ELb1ELb0EEEJSI_NS5_IJNST_ISF_SC_EENST_ISG_SC_EEEEESJ_SK_SJ_SK_NS1F_6fusion15FusionCallbacksIS1J_NS1N_17LinearCombinationISJ_fSJ_fLNS_15FloatRoundStyleE2EEESI_S1M_JEEENS4_5SM1004TMEM4LOAD26SM100_TMEM_LOAD_16dp256b4xES11_NS12_INS13_ILi2ELi4ELi3EEES16_NST_INS5_IJS17_SG_EEENS5_IJSG_SC_EEEEEEENS4_17SM75_U32x4_LDSM_NENS4_14SM90_TMA_STOREES21_NS4_17SM90_U32x4_STSM_NENS4_39AutoVectorizingCopyWithAssumedAlignmentILi128EEEEEEvvEEEEvNT_6ParamsE --------------------------
	.section	.text._ZN7cutlass13device_kernelINS_4gemm6kernel13GemmUniversalIN4cute5tupleIJiiiiEEENS1_10collective13CollectiveMmaINS1_35MainloopSm100TmaUmmaWarpSpecializedILi9ELi2ELi4ENS5_IJNS4_1CILi2EEENSA_ILi1EEESC_EEEEENS5_IJNSA_ILi64EEENSA_ILi32EEENSA_ILi128EEEEEENS_10bfloat16_tENS5_IJlSC_lEEESJ_SK_NS4_8TiledMMAINS4_8MMA_AtomIJNS4_20SM100_MMA_F16BF16_SSISJ_SJ_fLi64ELi32ELNS4_4UMMA5MajorE0ELSP_0ELNSO_7ScaleInE0ELSQ_0EEEEEENS4_6LayoutINS5_IJSC_SC_SC_EEENS5_IJNSA_ILi0EEESV_SV_EEEEENS5_IJNS4_10UnderscoreESY_SY_EEEEENS4_13SM90_TMA_LOADENS4_14ComposedLayoutINS4_7SwizzleILi3ELi4ELi3EEENS4_18smem_ptr_flag_bitsILi16EEENST_INS5_IJNSA_ILi8EEESF_EEENS5_IJSF_SC_EEEEEEEvNS4_8identityENS4_23SM90_TMA_LOAD_MULTICASTES1B_vS1C_EENS_8epilogue10collective18CollectiveEpilogueINS1F_23Sm100TmaWarpSpecializedILi2ELi1ELi16ELb1ELb0EEEJSI_NS5_IJNST_ISF_SC_EENST_ISG_SC_EEEEESJ_SK_SJ_SK_NS1F_6fusion15FusionCallbacksIS1J_NS1N_17LinearCombinationISJ_fSJ_fLNS_15FloatRoundStyleE2EEESI_S1M_JEEENS4_5SM1004TMEM4LOAD26SM100_TMEM_LOAD_16dp256b4xES11_NS12_INS13_ILi2ELi4ELi3EEES16_NST_INS5_IJS17_SG_EEENS5_IJSG_SC_EEEEEEENS4_17SM75_U32x4_LDSM_NENS4_14SM90_TMA_STOREES21_NS4_17SM90_U32x4_STSM_NENS4_39AutoVectorizingCopyWithAssumedAlignmentILi128EEEEEEvvEEEEvNT_6ParamsE,"ax",@progbits
	.align	128
.text._ZN7cutlass13device_kernelINS_4gemm6kernel13GemmUniversalIN4cute5tupleIJiiiiEEENS1_10collective13CollectiveMmaINS1_35MainloopSm100TmaUmmaWarpSpecializedILi9ELi2ELi4ENS5_IJNS4_1CILi2EEENSA_ILi1EEESC_EEEEENS5_IJNSA_ILi64EEENSA_ILi32EEENSA_ILi128EEEEEENS_10bfloat16_tENS5_IJlSC_lEEESJ_SK_NS4_8TiledMMAINS4_8MMA_AtomIJNS4_20SM100_MMA_F16BF16_SSISJ_SJ_fLi64ELi32ELNS4_4UMMA5MajorE0ELSP_0ELNSO_7ScaleInE0ELSQ_0EEEEEENS4_6LayoutINS5_IJSC_SC_SC_EEENS5_IJNSA_ILi0EEESV_SV_EEEEENS5_IJNS4_10UnderscoreESY_SY_EEEEENS4_13SM90_TMA_LOADENS4_14ComposedLayoutINS4_7SwizzleILi3ELi4ELi3EEENS4_18smem_ptr_flag_bitsILi16EEENST_INS5_IJNSA_ILi8EEESF_EEENS5_IJSF_SC_EEEEEEEvNS4_8identityENS4_23SM90_TMA_LOAD_MULTICASTES1B_vS1C_EENS_8epilogue10collective18CollectiveEpilogueINS1F_23Sm100TmaWarpSpecializedILi2ELi1ELi16ELb1ELb0EEEJSI_NS5_IJNST_ISF_SC_EENST_ISG_SC_EEEEESJ_SK_SJ_SK_NS1F_6fusion15FusionCallbacksIS1J_NS1N_17LinearCombinationISJ_fSJ_fLNS_15FloatRoundStyleE2EEESI_S1M_JEEENS4_5SM1004TMEM4LOAD26SM100_TMEM_LOAD_16dp256b4xES11_NS12_INS13_ILi2ELi4ELi3EEES16_NST_INS5_IJS17_SG_EEENS5_IJSG_SC_EEEEEEENS4_17SM75_U32x4_LDSM_NENS4_14SM90_TMA_STOREES21_NS4_17SM90_U32x4_STSM_NENS4_39AutoVectorizingCopyWithAssumedAlignmentILi128EEEEEEvvEEEEvNT_6ParamsE:
        .type           _ZN7cutlass13device_kernelINS_4gemm6kernel13GemmUniversalIN4cute5tupleIJiiiiEEENS1_10collective13CollectiveMmaINS1_35MainloopSm100TmaUmmaWarpSpecializedILi9ELi2ELi4ENS5_IJNS4_1CILi2EEENSA_ILi1EEESC_EEEEENS5_IJNSA_ILi64EEENSA_ILi32EEENSA_ILi128EEEEEENS_10bfloat16_tENS5_IJlSC_lEEESJ_SK_NS4_8TiledMMAINS4_8MMA_AtomIJNS4_20SM100_MMA_F16BF16_SSISJ_SJ_fLi64ELi32ELNS4_4UMMA5MajorE0ELSP_0ELNSO_7ScaleInE0ELSQ_0EEEEEENS4_6LayoutINS5_IJSC_SC_SC_EEENS5_IJNSA_ILi0EEESV_SV_EEEEENS5_IJNS4_10UnderscoreESY_SY_EEEEENS4_13SM90_TMA_LOADENS4_14ComposedLayoutINS4_7SwizzleILi3ELi4ELi3EEENS4_18smem_ptr_flag_bitsILi16EEENST_INS5_IJNSA_ILi8EEESF_EEENS5_IJSF_SC_EEEEEEEvNS4_8identityENS4_23SM90_TMA_LOAD_MULTICASTES1B_vS1C_EENS_8epilogue10collective18CollectiveEpilogueINS1F_23Sm100TmaWarpSpecializedILi2ELi1ELi16ELb1ELb0EEEJSI_NS5_IJNST_ISF_SC_EENST_ISG_SC_EEEEESJ_SK_SJ_SK_NS1F_6fusion15FusionCallbacksIS1J_NS1N_17LinearCombinationISJ_fSJ_fLNS_15FloatRoundStyleE2EEESI_S1M_JEEENS4_5SM1004TMEM4LOAD26SM100_TMEM_LOAD_16dp256b4xES11_NS12_INS13_ILi2ELi4ELi3EEES16_NST_INS5_IJS17_SG_EEENS5_IJSG_SC_EEEEEEENS4_17SM75_U32x4_LDSM_NENS4_14SM90_TMA_STOREES21_NS4_17SM90_U32x4_STSM_NENS4_39AutoVectorizingCopyWithAssumedAlignmentILi128EEEEEEvvEEEEvNT_6ParamsE,@function
        .size           _ZN7cutlass13device_kernelINS_4gemm6kernel13GemmUniversalIN4cute5tupleIJiiiiEEENS1_10collective13CollectiveMmaINS1_35MainloopSm100TmaUmmaWarpSpecializedILi9ELi2ELi4ENS5_IJNS4_1CILi2EEENSA_ILi1EEESC_EEEEENS5_IJNSA_ILi64EEENSA_ILi32EEENSA_ILi128EEEEEENS_10bfloat16_tENS5_IJlSC_lEEESJ_SK_NS4_8TiledMMAINS4_8MMA_AtomIJNS4_20SM100_MMA_F16BF16_SSISJ_SJ_fLi64ELi32ELNS4_4UMMA5MajorE0ELSP_0ELNSO_7ScaleInE0ELSQ_0EEEEEENS4_6LayoutINS5_IJSC_SC_SC_EEENS5_IJNSA_ILi0EEESV_SV_EEEEENS5_IJNS4_10UnderscoreESY_SY_EEEEENS4_13SM90_TMA_LOADENS4_14ComposedLayoutINS4_7SwizzleILi3ELi4ELi3EEENS4_18smem_ptr_flag_bitsILi16EEENST_INS5_IJNSA_ILi8EEESF_EEENS5_IJSF_SC_EEEEEEEvNS4_8identityENS4_23SM90_TMA_LOAD_MULTICASTES1B_vS1C_EENS_8epilogue10collective18CollectiveEpilogueINS1F_23Sm100TmaWarpSpecializedILi2ELi1ELi16ELb1ELb0EEEJSI_NS5_IJNST_ISF_SC_EENST_ISG_SC_EEEEESJ_SK_SJ_SK_NS1F_6fusion15FusionCallbacksIS1J_NS1N_17LinearCombinationISJ_fSJ_fLNS_15FloatRoundStyleE2EEESI_S1M_JEEENS4_5SM1004TMEM4LOAD26SM100_TMEM_LOAD_16dp256b4xES11_NS12_INS13_ILi2ELi4ELi3EEES16_NST_INS5_IJS17_SG_EEENS5_IJSG_SC_EEEEEEENS4_17SM75_U32x4_LDSM_NENS4_14SM90_TMA_STOREES21_NS4_17SM90_U32x4_STSM_NENS4_39AutoVectorizingCopyWithAssumedAlignmentILi128EEEEEEvvEEEEvNT_6ParamsE,(.L_x_160 - _ZN7cutlass13device_kernelINS_4gemm6kernel13GemmUniversalIN4cute5tupleIJiiiiEEENS1_10collective13CollectiveMmaINS1_35MainloopSm100TmaUmmaWarpSpecializedILi9ELi2ELi4ENS5_IJNS4_1CILi2EEENSA_ILi1EEESC_EEEEENS5_IJNSA_ILi64EEENSA_ILi32EEENSA_ILi128EEEEEENS_10bfloat16_tENS5_IJlSC_lEEESJ_SK_NS4_8TiledMMAINS4_8MMA_AtomIJNS4_20SM100_MMA_F16BF16_SSISJ_SJ_fLi64ELi32ELNS4_4UMMA5MajorE0ELSP_0ELNSO_7ScaleInE0ELSQ_0EEEEEENS4_6LayoutINS5_IJSC_SC_SC_EEENS5_IJNSA_ILi0EEESV_SV_EEEEENS5_IJNS4_10UnderscoreESY_SY_EEEEENS4_13SM90_TMA_LOADENS4_14ComposedLayoutINS4_7SwizzleILi3ELi4ELi3EEENS4_18smem_ptr_flag_bitsILi16EEENST_INS5_IJNSA_ILi8EEESF_EEENS5_IJSF_SC_EEEEEEEvNS4_8identityENS4_23SM90_TMA_LOAD_MULTICASTES1B_vS1C_EENS_8epilogue10collective18CollectiveEpilogueINS1F_23Sm100TmaWarpSpecializedILi2ELi1ELi16ELb1ELb0EEEJSI_NS5_IJNST_ISF_SC_EENST_ISG_SC_EEEEESJ_SK_SJ_SK_NS1F_6fusion15FusionCallbacksIS1J_NS1N_17LinearCombinationISJ_fSJ_fLNS_15FloatRoundStyleE2EEESI_S1M_JEEENS4_5SM1004TMEM4LOAD26SM100_TMEM_LOAD_16dp256b4xES11_NS12_INS13_ILi2ELi4ELi3EEES16_NST_INS5_IJS17_SG_EEENS5_IJSG_SC_EEEEEEENS4_17SM75_U32x4_LDSM_NENS4_14SM90_TMA_STOREES21_NS4_17SM90_U32x4_STSM_NENS4_39AutoVectorizingCopyWithAssumedAlignmentILi128EEEEEEvvEEEEvNT_6ParamsE)
        .other          _ZN7cutlass13device_kernelINS_4gemm6kernel13GemmUniversalIN4cute5tupleIJiiiiEEENS1_10collective13CollectiveMmaINS1_35MainloopSm100TmaUmmaWarpSpecializedILi9ELi2ELi4ENS5_IJNS4_1CILi2EEENSA_ILi1EEESC_EEEEENS5_IJNSA_ILi64EEENSA_ILi32EEENSA_ILi128EEEEEENS_10bfloat16_tENS5_IJlSC_lEEESJ_SK_NS4_8TiledMMAINS4_8MMA_AtomIJNS4_20SM100_MMA_F16BF16_SSISJ_SJ_fLi64ELi32ELNS4_4UMMA5MajorE0ELSP_0ELNSO_7ScaleInE0ELSQ_0EEEEEENS4_6LayoutINS5_IJSC_SC_SC_EEENS5_IJNSA_ILi0EEESV_SV_EEEEENS5_IJNS4_10UnderscoreESY_SY_EEEEENS4_13SM90_TMA_LOADENS4_14ComposedLayoutINS4_7SwizzleILi3ELi4ELi3EEENS4_18smem_ptr_flag_bitsILi16EEENST_INS5_IJNSA_ILi8EEESF_EEENS5_IJSF_SC_EEEEEEEvNS4_8identityENS4_23SM90_TMA_LOAD_MULTICASTES1B_vS1C_EENS_8epilogue10collective18CollectiveEpilogueINS1F_23Sm100TmaWarpSpecializedILi2ELi1ELi16ELb1ELb0EEEJSI_NS5_IJNST_ISF_SC_EENST_ISG_SC_EEEEESJ_SK_SJ_SK_NS1F_6fusion15FusionCallbacksIS1J_NS1N_17LinearCombinationISJ_fSJ_fLNS_15FloatRoundStyleE2EEESI_S1M_JEEENS4_5SM1004TMEM4LOAD26SM100_TMEM_LOAD_16dp256b4xES11_NS12_INS13_ILi2ELi4ELi3EEES16_NST_INS5_IJS17_SG_EEENS5_IJSG_SC_EEEEEEENS4_17SM75_U32x4_LDSM_NENS4_14SM90_TMA_STOREES21_NS4_17SM90_U32x4_STSM_NENS4_39AutoVectorizingCopyWithAssumedAlignmentILi128EEEEEEvvEEEEvNT_6ParamsE,@"STO_CUDA_ENTRY STV_DEFAULT"
_ZN7cutlass13device_kernelINS_4gemm6kernel13GemmUniversalIN4cute5tupleIJiiiiEEENS1_10collective13CollectiveMmaINS1_35MainloopSm100TmaUmmaWarpSpecializedILi9ELi2ELi4ENS5_IJNS4_1CILi2EEENSA_ILi1EEESC_EEEEENS5_IJNSA_ILi64EEENSA_ILi32EEENSA_ILi128EEEEEENS_10bfloat16_tENS5_IJlSC_lEEESJ_SK_NS4_8TiledMMAINS4_8MMA_AtomIJNS4_20SM100_MMA_F16BF16_SSISJ_SJ_fLi64ELi32ELNS4_4UMMA5MajorE0ELSP_0ELNSO_7ScaleInE0ELSQ_0EEEEEENS4_6LayoutINS5_IJSC_SC_SC_EEENS5_IJNSA_ILi0EEESV_SV_EEEEENS5_IJNS4_10UnderscoreESY_SY_EEEEENS4_13SM90_TMA_LOADENS4_14ComposedLayoutINS4_7SwizzleILi3ELi4ELi3EEENS4_18smem_ptr_flag_bitsILi16EEENST_INS5_IJNSA_ILi8EEESF_EEENS5_IJSF_SC_EEEEEEEvNS4_8identityENS4_23SM90_TMA_LOAD_MULTICASTES1B_vS1C_EENS_8epilogue10collective18CollectiveEpilogueINS1F_23Sm100TmaWarpSpecializedILi2ELi1ELi16ELb1ELb0EEEJSI_NS5_IJNST_ISF_SC_EENST_ISG_SC_EEEEESJ_SK_SJ_SK_NS1F_6fusion15FusionCallbacksIS1J_NS1N_17LinearCombinationISJ_fSJ_fLNS_15FloatRoundStyleE2EEESI_S1M_JEEENS4_5SM1004TMEM4LOAD26SM100_TMEM_LOAD_16dp256b4xES11_NS12_INS13_ILi2ELi4ELi3EEES16_NST_INS5_IJS17_SG_EEENS5_IJSG_SC_EEEEEEENS4_17SM75_U32x4_LDSM_NENS4_14SM90_TMA_STOREES21_NS4_17SM90_U32x4_STSM_NENS4_39AutoVectorizingCopyWithAssumedAlignmentILi128EEEEEEvvEEEEvNT_6ParamsE:
[----:B------:R-:W1:Y:S01]  /*0000*/  LDC R1, c[0x0][0x37c] ;  /* 0x0000df00ff017b82 */ /* 0x000e620000000800 */
[----:B------:R-:W2:Y:S01]  /*0010*/  S2R R57, SR_TID.X ;  /* 0x0000000000397919 */ /* 0x000ea20000002100 */
[----:B------:R-:W3:Y:S01]  /*0020*/  LDCU.64 UR8, c[0x0][0x890] ;  /* 0x00011200ff0877ac */ /* 0x000ee20008000a00 */
[----:B------:R-:W-:Y:S02]  /*0030*/  PRMT R49, RZ, 0x7610, R49 ;  /* 0x00007610ff317816 */ /* 0x000fe40000000031 */
[----:B------:R-:W-:Y:S01]  /*0040*/  ELECT P3, URZ, PT ;  /* 0x0000000000ff782f */ /* 0x000fe20003860000 */
[----:B---3--:R-:W-:-:S04]  /*0050*/  UISETP.NE.U32.AND UP0, UPT, UR8, URZ, UPT ;  /* 0x000000ff0800728c */ /* 0x008fc8000bf05070 */
[----:B------:R-:W-:Y:S01]  /*0060*/  UISETP.NE.AND.EX UP0, UPT, UR9, URZ, UPT, UP0 ;  /* 0x000000ff0900728c */ /* 0x000fe2000bf05300 */
[----:B--2---:R-:W-:-:S05]  /*0070*/  SHF.R.U32.HI R50, RZ, 0x5, R57 ;  /* 0x00000005ff327819 */ /* 0x004fca0000011639 */
[----:B------:R-:W2:Y:S02]  /*0080*/  SHFL.IDX PT, R0, R50, RZ, 0x1f ;  /* 0x00001fff32007589 */ /* 0x000ea400000e0000 */
[----:B--2---:R-:W-:Y:S01]  /*0090*/  R2UR UR18, R0 ;  /* 0x00000000001272ca */ /* 0x004fe200000e0000 */
[----:B-1----:R-:W-:-:S14]  /*00a0*/  BRA.U UP0, `(.L_x_0) ;  /* 0x0000000100307547 */ /* 0x002fdc000b800000 */
[----:B------:R-:W1:Y:S02]  /*00b0*/  LDCU.64 UR4, c[0x0][0x888] ;  /* 0x00011100ff0477ac */ /* 0x000e640008000a00 */
[----:B-1----:R-:W-:-:S04]  /*00c0*/  UISETP.NE.U32.AND UP0, UPT, UR4, URZ, UPT ;  /* 0x000000ff0400728c */ /* 0x002fc8000bf05070 */
[----:B------:R-:W-:-:S09]  /*00d0*/  UISETP.NE.AND.EX UP0, UPT, UR5, URZ, UPT, UP0 ;  /* 0x000000ff0500728c */ /* 0x000fd2000bf05300 */
[----:B------:R-:W-:Y:S05]  /*00e0*/  BRA.U !UP0, `(.L_x_1) ;  /* 0x0000000108147547 */ /* 0x000fea000b800000 */
[----:B------:R-:W1:Y:S01]  /*00f0*/  LDC.64 R2, c[0x0][0x888] ;  /* 0x00022200ff027b82 */ /* 0x000e620000000a00 */
[----:B------:R-:W1:Y:S02]  /*0100*/  LDCU.64 UR4, c[0x0][0x358] ;  /* 0x00006b00ff0477ac */ /* 0x000e640008000a00 */
[----:B-1----:R1:W5:Y:S01]  /*0110*/  LDG.E R25, desc[UR4][R2.64] ;  /* 0x0000000402197981 */ /* 0x002362000c1e1900 */
[----:B------:R-:W-:Y:S01]  /*0120*/  HFMA2 R49, -RZ, RZ, 0, 5.9604644775390625e-08 ;  /* 0x00000001ff317431 */ /* 0x000fe200000001ff */
[----:B------:R-:W-:Y:S05]  /*0130*/  BRA `(.L_x_0) ;  /* 0x00000000000c7947 */ /* 0x000fea0003800000 */
.L_x_1:
[----:B------:R-:W1:Y:S01]  /*0140*/  LDCU UR4, c[0x0][0x880] ;  /* 0x00011000ff0477ac */ /* 0x000e620008000800 */
[----:B------:R-:W-:Y:S01]  /*0150*/  HFMA2 R49, -RZ, RZ, 0, 5.9604644775390625e-08 ;  /* 0x00000001ff317431 */ /* 0x000fe200000001ff */
[----:B-1----:R-:W-:-:S07]  /*0160*/  MOV R25, UR4 ;  /* 0x0000000400197c02 */ /* 0x002fce0008000f00 */
.L_x_0:
[----:B------:R-:W2:Y:S02]  /*0170*/  LDCU.64 UR4, c[0x0][0x8b0] ;  /* 0x00011600ff0477ac */ /* 0x000ea40008000a00 */
[----:B--2---:R-:W-:-:S04]  /*0180*/  UISETP.NE.U32.AND UP0, UPT, UR4, URZ, UPT ;  /* 0x000000ff0400728c */ /* 0x004fc8000bf05070 */
[----:B------:R-:W-:-:S09]  /*0190*/  UISETP.NE.AND.EX UP0, UPT, UR5, URZ, UPT, UP0 ;  /* 0x000000ff0500728c */ /* 0x000fd2000bf05300 */
[----:B------:R-:W-:Y:S05]  /*01a0*/  BRA.U UP0, `(.L_x_2) ;  /* 0x0000000100287547 */ /* 0x000fea000b800000 */
[----:B------:R-:W2:Y:S02]  /*01b0*/  LDCU.64 UR4, c[0x0][0x8a8] ;  /* 0x00011500ff0477ac */ /* 0x000ea40008000a00 */
[----:B--2---:R-:W-:-:S04]  /*01c0*/  UISETP.NE.U32.AND UP0, UPT, UR4, URZ, UPT ;  /* 0x000000ff0400728c */ /* 0x004fc8000bf05070 */
[----:B------:R-:W-:-:S09]  /*01d0*/  UISETP.NE.AND.EX UP0, UPT, UR5, URZ, UPT, UP0 ;  /* 0x000000ff0500728c */ /* 0x000fd2000bf05300 */
[----:B------:R-:W-:Y:S05]  /*01e0*/  BRA.U !UP0, `(.L_x_3) ;  /* 0x0000000108107547 */ /* 0x000fea000b800000 */
[----:B-1----:R-:W1:Y:S01]  /*01f0*/  LDC.64 R2, c[0x0][0x8a8] ;  /* 0x00022a00ff027b82 */ /* 0x002e620000000a00 */
[----:B------:R-:W1:Y:S02]  /*0200*/  LDCU.64 UR4, c[0x0][0x358] ;  /* 0x00006b00ff0477ac */ /* 0x000e640008000a00 */
[----:B-1----:R2:W5:Y:S01]  /*0210*/  LDG.E R24, desc[UR4][R2.64] ;  /* 0x0000000402187981 */ /* 0x002562000c1e1900 */
[----:B------:R-:W-:Y:S05]  /*0220*/  BRA `(.L_x_2) ;  /* 0x0000000000087947 */ /* 0x000fea0003800000 */
.L_x_3:
[----:B------:R-:W2:Y:S02]  /*0230*/  LDCU UR4, c[0x0][0x8a0] ;  /* 0x00011400ff0477ac */ /* 0x000ea40008000800 */
[----:B--2---:R-:W-:Y:S02]  /*0240*/  MOV R24, UR4 ;  /* 0x0000000400187c02 */ /* 0x004fe40008000f00 */
.L_x_2:
[----:B------:R-:W-:Y:S01]  /*0250*/  IMAD.U32 R0, RZ, RZ, UR18 ;  /* 0x00000012ff007e24 */ /* 0x000fe2000f8e00ff */
[----:B------:R-:W-:Y:S04]  /*0260*/  BSSY.RECONVERGENT B0, `(.L_x_4) ;  /* 0x000000c000007945 */ /* 0x000fe80003800200 */
[C---:B------:R-:W-:Y:S02]  /*0270*/  ISETP.NE.OR P1, PT, R0.reuse, 0x1, !P3 ;  /* 0x000000010000780c */ /* 0x040fe40005f25670 */
[----:B------:R-:W-:-:S11]  /*0280*/  ISETP.NE.OR P0, PT, R0, 0x3, !P3 ;  /* 0x000000030000780c */ /* 0x000fd60005f05670 */
[----:B------:R-:W-:Y:S05]  /*0290*/  @P1 BRA `(.L_x_5) ;  /* 0x0000000000201947 */ /* 0x000fea0003800000 */
[----:B------:R-:W3:Y:S02]  /*02a0*/  LDCU.64 UR4, c[0x0][0x348] ;  /* 0x00006900ff0477ac */ /* 0x000ee40008000a00 */
[----:B---3--:R-:W-:Y:S02]  /*02b0*/  UIADD3 UR6, UP1, UPT, UR4, 0x80, URZ ;  /* 0x0000008004067890 */ /* 0x008fe4000ff3e0ff */
[----:B------:R-:W-:Y:S02]  /*02c0*/  UIADD3 UR4, UP0, UPT, UR4, 0x180, URZ ;  /* 0x0000018004047890 */ /* 0x000fe4000ff1e0ff */
[----:B------:R-:W-:Y:S02]  /*02d0*/  UIADD3.X UR7, UPT, UPT, URZ, UR5, URZ, UP1, !UPT ;  /* 0x00000005ff077290 */ /* 0x000fe40008ffe4ff */
[----:B------:R-:W-:-:S07]  /*02e0*/  UIADD3.X UR5, UPT, UPT, URZ, UR5, URZ, UP0, !UPT ;  /* 0x00000005ff057290 */ /* 0x000fce00087fe4ff */
[----:B------:R3:W-:Y:S02]  /*02f0*/  UTMACCTL.PF [UR6] ;  /* 0x00000000060079b9 */ /* 0x0007e40008040000 */
[----:B------:R3:W-:Y:S02]  /*0300*/  UTMACCTL.PF [UR4] ;  /* 0x00000000040079b9 */ /* 0x0007e40008040000 */
[----:B---3--:R-:W-:Y:S01]  /*0310*/  NOP ;  /* 0x0000000000007918 */ /* 0x008fe20000000000 */
.L_x_5:
[----:B------:R-:W-:Y:S05]  /*0320*/  BSYNC.RECONVERGENT B0 ;  /* 0x0000000000007941 */ /* 0x000fea0003800200 */
.L_x_4:
[----:B------:R-:W-:Y:S04]  /*0330*/  BSSY.RECONVERGENT B0, `(.L_x_6) ;  /* 0x000000a000007945 */ /* 0x000fe80003800200 */
        /* <DEDUP_REMOVED lines=9> */
.L_x_7:
[----:B------:R-:W-:Y:S05]  /*03d0*/  BSYNC.RECONVERGENT B0 ;  /* 0x0000000000007941 */ /* 0x000fea0003800200 */
.L_x_6:
[----:B------:R-:W3:Y:S01]  /*03e0*/  LDCU.64 UR4, c[0x0][0x888] ;  /* 0x00011100ff0477ac */ /* 0x000ee20008000a00 */
[----:B------:R-:W-:Y:S02]  /*03f0*/  UISETP.EQ.U32.AND UP2, UPT, UR8, URZ, UPT ;  /* 0x000000ff0800728c */ /* 0x000fe4000bf42070 */
[----:B------:R-:W-:Y:S02]  /*0400*/  UPLOP3.LUT UP3, UPT, UPT, UPT, UPT, 0x80, 0x8 ;  /* 0x000000000008789c */ /* 0x000fe40003f6f070 */
[----:B---3--:R-:W-:-:S04]  /*0410*/  UISETP.NE.U32.AND UP0, UPT, UR4, URZ, UPT ;  /* 0x000000ff0400728c */ /* 0x008fc8000bf05070 */
[----:B------:R-:W-:-:S04]  /*0420*/  UISETP.NE.AND.EX UP1, UPT, UR5, URZ, UPT, UP0 ;  /* 0x000000ff0500728c */ /* 0x000fc8000bf25300 */
[----:B------:R-:W-:-:S04]  /*0430*/  UISETP.EQ.OR.EX UP4, UPT, UR9, URZ, !UP1, UP2 ;  /* 0x000000ff0900728c */ /* 0x000fc8000cf82720 */
[----:B------:R-:W-:-:S05]  /*0440*/  UP2UR UR63, UPR, URZ, 0x10 ;  /* 0x00000010ff3f7883 */ /* 0x000fca0008000000 */
[----:B------:R-:W-:Y:S07]  /*0450*/  BRA.U !UP4, `(.L_x_8) ;  /* 0x000000010c207547 */ /* 0x000fee000b800000 */
[----:B------:R-:W-:Y:S01]  /*0460*/  UISETP.NE.U32.AND UP2, UPT, UR8, URZ, UPT ;  /* 0x000000ff0800728c */ /* 0x000fe2000bf45070 */
[----:B-----5:R-:W-:Y:S01]  /*0470*/  FSETP.NEU.AND P0, PT, R25, RZ, PT ;  /* 0x000000ff1900720b */ /* 0x020fe20003f0d000 */
[----:B------:R-:W-:Y:S02]  /*0480*/  USEL UR4, URZ, 0xffffffff, UP1 ;  /* 0xffffffffff047887 */ /* 0x000fe40008800000 */
[----:B------:R-:W-:-:S10]  /*0490*/  UISETP.NE.AND.EX UP2, UPT, UR9, URZ, UPT, UP2 ;  /* 0x000000ff0900728c */ /* 0x000fd4000bf45320 */
[----:B------:R-:W-:Y:S01]  /*04a0*/  VOTEU.ANY UP0, P0 ;  /* 0x0000000000ff7886 */ /* 0x000fe20000000100 */
[----:B------:R-:W-:-:S04]  /*04b0*/  @!UP2 USEL UR4, URZ, 0xffffffff, UP0 ;  /* 0xffffffffff04a887 */ /* 0x000fc80008000000 */
[----:B------:R-:W-:-:S04]  /*04c0*/  ULOP3.LUT UR4, UR4, 0x1, URZ, 0xc0, !UPT ;  /* 0x0000000104047892 */ /* 0x000fc8000f8ec0ff */
[----:B------:R-:W-:-:S11]  /*04d0*/  UISETP.NE.U32.AND UP3, UPT, UR4, 0x1, UPT ;  /* 0x000000010400788c */ /* 0x000fd6000bf65070 */
.L_x_8:
[----:B-12---:R-:W1:Y:S02]  /*04e0*/  SHFL.IDX PT, R2, R50, RZ, 0x1f ;  /* 0x00001fff32027589 */ /* 0x006e6400000e0000 */
[----:B-1----:R-:W-:-:S13]  /*04f0*/  ISETP.NE.AND P0, PT, R2, RZ, PT ;  /* 0x000000ff0200720c */ /* 0x002fda0003f05270 */
[----:B------:R-:W-:Y:S05]  /*0500*/  @P0 BRA `(.L_x_9) ;  /* 0x00000000008c0947 */ /* 0x000fea0003800000 */
[----:B------:R-:W-:Y:S01]  /*0510*/  ELECT P0, URZ, PT ;  /* 0x0000000000ff782f */ /* 0x000fe20003800000 */
[----:B------:R-:W-:-:S12]  /*0520*/  BSSY.RECONVERGENT B0, `(.L_x_9) ;  /* 0x0000021000007945 */ /* 0x000fd80003800200 */
[----:B------:R-:W-:Y:S05]  /*0530*/  @!P0 BRA `(.L_x_10) ;  /* 0x00000000007c8947 */ /* 0x000fea0003800000 */
[----:B------:R-:W1:Y:S01]  /*0540*/  S2UR UR4, SR_CgaCtaId ;  /* 0x00000000000479c3 */ /* 0x000e620000008800 */
[----:B------:R-:W-:Y:S01]  /*0550*/  UMOV UR5, 0x400 ;  /* 0x0000040000057882 */ /* 0x000fe20000000000 */
[----:B------:R-:W-:Y:S01]  /*0560*/  UMOV UR8, 0x1 ;  /* 0x0000000100087882 */ /* 0x000fe20000000000 */
[----:B------:R-:W-:Y:S01]  /*0570*/  UMOV UR6, 0x2 ;  /* 0x0000000200067882 */ /* 0x000fe20000000000 */
[----:B------:R-:W-:-:S04]  /*0580*/  UIADD3 UR8, UPT, UPT, -UR8, 0x100000, URZ ;  /* 0x0010000008087890 */ /* 0x000fc8000fffe1ff */
[----:B------:R-:W-:Y:S02]  /*0590*/  USHF.L.U32 UR9, UR8, 0xb, URZ ;  /* 0x0000000b08097899 */ /* 0x000fe400080006ff */
[----:B------:R-:W-:Y:S02]  /*05a0*/  USHF.L.U32 UR8, UR8, 0x1, URZ ;  /* 0x0000000108087899 */ /* 0x000fe400080006ff */
[----:B------:R-:W-:-:S04]  /*05b0*/  UIADD3 UR6, UPT, UPT, -UR6, 0x100000, URZ ;  /* 0x0010000006067890 */ /* 0x000fc8000fffe1ff */
[----:B------:R-:W-:Y:S02]  /*05c0*/  USHF.L.U32 UR7, UR6, 0xb, URZ ;  /* 0x0000000b06077899 */ /* 0x000fe400080006ff */
[----:B------:R-:W-:Y:S02]  /*05d0*/  USHF.L.U32 UR6, UR6, 0x1, URZ ;  /* 0x0000000106067899 */ /* 0x000fe400080006ff */
[----:B-1----:R-:W-:Y:S01]  /*05e0*/  ULEA UR4, UR4, UR5, 0x18 ;  /* 0x0000000504047291 */ /* 0x002fe2000f8ec0ff */
[----:B------:R-:W1:Y:S11]  /*05f0*/  FENCE.VIEW.ASYNC.S ;  /* 0x00000000000073c6 */ /* 0x000e760000000000 */
[----:B-1----:R1:W2:Y:S01]  /*0600*/  SYNCS.EXCH.64 URZ, [UR4], UR8 ;  /* 0x0000000804ff75b2 */ /* 0x0022a20008000100 */
[----:B------:R1:W3:Y:S01]  /*0610*/  SYNCS.EXCH.64 URZ, [UR4+0x48], UR6 ;  /* 0x0000480604ff75b2 */ /* 0x0002e20008000100 */
[----:B------:R1:W4:Y:S01]  /*0620*/  SYNCS.EXCH.64 URZ, [UR4+0x8], UR8 ;  /* 0x0000080804ff75b2 */ /* 0x0003220008000100 */
[----:B------:R1:W1:Y:S01]  /*0630*/  SYNCS.EXCH.64 URZ, [UR4+0x50], UR6 ;  /* 0x0000500604ff75b2 */ /* 0x0002620008000100 */
        /* <DEDUP_REMOVED lines=14> */
[----:B------:R-:W-:Y:S01]  /*0720*/  NOP ;  /* 0x0000000000007918 */ /* 0x000fe20000000000 */
.L_x_10:
[----:B-1----:R-:W-:Y:S05]  /*0730*/  BSYNC.RECONVERGENT B0 ;  /* 0x0000000000007941 */ /* 0x002fea0003800200 */
.L_x_9:
[----:B------:R-:W1:Y:S01]  /*0740*/  SHFL.IDX PT, R2, R50, RZ, 0x1f ;  /* 0x00001fff32027589 */ /* 0x000e6200000e0000 */
[----:B------:R-:W-:Y:S01]  /*0750*/  NOP ;  /* 0x0000000000007918 */ /* 0x000fe20000000000 */
[----:B-1----:R-:W-:-:S13]  /*0760*/  ISETP.NE.AND P0, PT, R2, 0x1, PT ;  /* 0x000000010200780c */ /* 0x002fda0003f05270 */
[----:B------:R-:W-:Y:S05]  /*0770*/  @P0 BRA `(.L_x_11) ;  /* 0x0000000000480947 */ /* 0x000fea0003800000 */
        /* <DEDUP_REMOVED lines=9> */
[----:B------:R-:W-:Y:S01]  /*0810*/  USHF.L.U32 UR6, UR6, 0x1, URZ ;  /* 0x0000000106067899 */ /* 0x000fe200080006ff */
[----:B------:R-:W-:Y:S01]  /*0820*/  ELECT P0, URZ, PT ;  /* 0x0000000000ff782f */ /* 0x000fe20003800000 */
[----:B-1----:R-:W-:Y:S01]  /*0830*/  ULEA UR4, UR4, UR5, 0x18 ;  /* 0x0000000504047291 */ /* 0x002fe2000f8ec0ff */
[----:B------:R-:W1:Y:S11]  /*0840*/  FENCE.VIEW.ASYNC.S ;  /* 0x00000000000073c6 */ /* 0x000e760000000000 */
[----:B-1----:R1:W1:Y:S01]  /*0850*/  SYNCS.EXCH.64 URZ, [UR4+0x90], UR8 ;  /* 0x0000900804ff75b2 */ /* 0x0022620008000100 */
[----:B------:R1:W1:Y:S01]  /*0860*/  SYNCS.EXCH.64 URZ, [UR4+0xa0], UR6 ;  /* 0x0000a00604ff75b2 */ /* 0x0002620008000100 */
[----:B------:R1:W1:Y:S01]  /*0870*/  SYNCS.EXCH.64 URZ, [UR4+0x98], UR8 ;  /* 0x0000980804ff75b2 */ /* 0x0002620008000100 */
[----:B------:R1:W1:Y:S01]  /*0880*/  SYNCS.EXCH.64 URZ, [UR4+0xa8], UR6 ;  /* 0x0000a80604ff75b2 */ /* 0x0002620008000100 */
[----:B------:R-:W-:Y:S01]  /*0890*/  NOP ;  /* 0x0000000000007918 */ /* 0x000fe20000000000 */
.L_x_11:
[----:B------:R-:W2:Y:S01]  /*08a0*/  SHFL.IDX PT, R2, R50, RZ, 0x1f ;  /* 0x00001fff32027589 */ /* 0x000ea200000e0000 */
[----:B------:R-:W-:Y:S01]  /*08b0*/  NOP ;  /* 0x0000000000007918 */ /* 0x000fe20000000000 */
[----:B--2---:R-:W-:-:S13]  /*08c0*/  ISETP.NE.AND P0, PT, R2, 0x3, PT ;  /* 0x000000030200780c */ /* 0x004fda0003f05270 */
[----:B------:R-:W-:Y:S05]  /*08d0*/  @P0 BRA `(.L_x_12) ;  /* 0x0000000000300947 */ /* 0x000fea0003800000 */
[----:B-1----:R-:W1:Y:S01]  /*08e0*/  S2UR UR4, SR_CgaCtaId ;  /* 0x00000000000479c3 */ /* 0x002e620000008800 */
[----:B------:R-:W-:Y:S01]  /*08f0*/  UMOV UR6, 0x400 ;  /* 0x0000040000067882 */ /* 0x000fe20000000000 */
[----:B------:R-:W-:Y:S01]  /*0900*/  UMOV UR5, 0x20 ;  /* 0x0000002000057882 */ /* 0x000fe20000000000 */
[----:B------:R-:W-:Y:S01]  /*0910*/  ELECT P0, URZ, PT ;  /* 0x0000000000ff782f */ /* 0x000fe20003800000 */
[----:B-1----:R-:W-:Y:S02]  /*0920*/  ULEA UR6, UR4, UR6, 0x18 ;  /* 0x0000000604067291 */ /* 0x002fe4000f8ec0ff */
[----:B------:R-:W-:-:S04]  /*0930*/  UIADD3 UR4, UPT, UPT, -UR5, 0x100000, URZ ;  /* 0x0010000005047890 */ /* 0x000fc8000fffe1ff */
[----:B------:R-:W-:Y:S02]  /*0940*/  USHF.L.U32 UR5, UR4, 0xb, URZ ;  /* 0x0000000b04057899 */ /* 0x000fe400080006ff */
[----:B------:R-:W-:Y:S01]  /*0950*/  USHF.L.U32 UR4, UR4, 0x1, URZ ;  /* 0x0000000104047899 */ /* 0x000fe200080006ff */
[----:B------:R-:W1:Y:S11]  /*0960*/  FENCE.VIEW.ASYNC.S ;  /* 0x00000000000073c6 */ /* 0x000e760000000000 */
[----:B-1----:R2:W1:Y:S01]  /*0970*/  SYNCS.EXCH.64 URZ, [UR6+0xb0], UR4 ;  /* 0x0000b00406ff75b2 */ /* 0x0024620008000100 */
[----:B------:R2:W1:Y:S02]  /*0980*/  SYNCS.EXCH.64 URZ, [UR6+0xb8], UR4 ;  /* 0x0000b80406ff75b2 */ /* 0x0004640008000100 */
[----:B--2---:R-:W-:Y:S01]  /*0990*/  NOP ;  /* 0x0000000000007918 */ /* 0x004fe20000000000 */
.L_x_12:
[----:B------:R-:W2:Y:S01]  /*09a0*/  SHFL.IDX PT, R2, R50, RZ, 0x1f ;  /* 0x00001fff32027589 */ /* 0x000ea200000e0000 */
[----:B------:R-:W-:Y:S01]  /*09b0*/  NOP ;  /* 0x0000000000007918 */ /* 0x000fe20000000000 */
[----:B--2---:R-:W-:-:S13]  /*09c0*/  ISETP.NE.AND P0, PT, R2, 0x4, PT ;  /* 0x000000040200780c */ /* 0x004fda0003f05270 */
[----:B------:R-:W-:Y:S05]  /*09d0*/  @P0 BRA `(.L_x_13) ;  /* 0x00000000004c0947 */ /* 0x000fea0003800000 */
[----:B-1----:R-:W1:Y:S01]  /*09e0*/  S2UR UR6, SR_CgaCtaId ;  /* 0x00000000000679c3 */ /* 0x002e620000008800 */
[----:B------:R-:W-:Y:S01]  /*09f0*/  UMOV UR4, 0x1e0 ;  /* 0x000001e000047882 */ /* 0x000fe20000000000 */
[----:B------:R-:W-:Y:S01]  /*0a00*/  UMOV UR5, 0x400 ;  /* 0x0000040000057882 */ /* 0x000fe20000000000 */
[----:B------:R-:W-:Y:S01]  /*0a10*/  USEL UR4, UR4, 0x1a0, UP3 ;  /* 0x000001a004047887 */ /* 0x000fe20009800000 */
[----:B------:R-:W-:Y:S01]  /*0a20*/  UMOV UR8, 0x1 ;  /* 0x0000000100087882 */ /* 0x000fe20000000000 */
[----:B------:R-:W-:Y:S01]  /*0a30*/  ELECT P0, URZ, PT ;  /* 0x0000000000ff782f */ /* 0x000fe20003800000 */
[----:B------:R-:W-:-:S04]  /*0a40*/  UIADD3 UR8, UPT, UPT, -UR8, 0x100000, URZ ;  /* 0x0010000008087890 */ /* 0x000fc8000fffe1ff */
[----:B------:R-:W-:Y:S02]  /*0a50*/  USHF.L.U32 UR9, UR8, 0xb, URZ ;  /* 0x0000000b08097899 */ /* 0x000fe400080006ff */
[----:B------:R-:W-:Y:S02]  /*0a60*/  USHF.L.U32 UR8, UR8, 0x1, URZ ;  /* 0x0000000108087899 */ /* 0x000fe400080006ff */
[----:B-1----:R-:W-:Y:S02]  /*0a70*/  ULEA UR6, UR6, UR5, 0x18 ;  /* 0x0000000506067291 */ /* 0x002fe4000f8ec0ff */
[----:B------:R-:W-:-:S04]  /*0a80*/  UIADD3 UR4, UPT, UPT, -UR4, 0x100000, URZ ;  /* 0x0010000004047890 */ /* 0x000fc8000fffe1ff */
[----:B------:R-:W-:Y:S02]  /*0a90*/  USHF.L.U32 UR5, UR4, 0xb, URZ ;  /* 0x0000000b04057899 */ /* 0x000fe400080006ff */
[----:B------:R-:W-:Y:S01]  /*0aa0*/  USHF.L.U32 UR4, UR4, 0x1, URZ ;  /* 0x0000000104047899 */ /* 0x000fe200080006ff */
[----:B------:R-:W1:Y:S03]  /*0ab0*/  FENCE.VIEW.ASYNC.S ;  /* 0x00000000000073c6 */ /* 0x000e660000000000 */
[----:B-1----:R2:W1:Y:S08]  /*0ac0*/  SYNCS.EXCH.64 URZ, [UR6+0xc0], UR8 ;  /* 0x0000c00806ff75b2 */ /* 0x0024700008000100 */
[----:B------:R2:W1:Y:S01]  /*0ad0*/  SYNCS.EXCH.64 URZ, [UR6+0xd0], UR4 ;  /* 0x0000d00406ff75b2 */ /* 0x0004620008000100 */
[----:B------:R2:W1:Y:S01]  /*0ae0*/  SYNCS.EXCH.64 URZ, [UR6+0xc8], UR8 ;  /* 0x0000c80806ff75b2 */ /* 0x0004620008000100 */
[----:B------:R2:W1:Y:S02]  /*0af0*/  SYNCS.EXCH.64 URZ, [UR6+0xd8], UR4 ;  /* 0x0000d80406ff75b2 */ /* 0x0004640008000100 */
[----:B--2---:R-:W-:Y:S01]  /*0b00*/  NOP ;  /* 0x0000000000007918 */ /* 0x004fe20000000000 */
.L_x_13:
[----:B------:R-:W2:Y:S01]  /*0b10*/  SHFL.IDX PT, R2, R50, RZ, 0x1f ;  /* 0x00001fff32027589 */ /* 0x000ea200000e0000 */
[----:B------:R-:W-:Y:S01]  /*0b20*/  NOP ;  /* 0x0000000000007918 */ /* 0x000fe20000000000 */
[----:B--2---:R-:W-:-:S13]  /*0b30*/  ISETP.NE.AND P0, PT, R2, 0x5, PT ;  /* 0x000000050200780c */ /* 0x004fda0003f05270 */
[----:B------:R-:W-:Y:S05]  /*0b40*/  @P0 BRA `(.L_x_14) ;  /* 0x0000000000580947 */ /* 0x000fea0003800000 */
[----:B-1----:R-:W1:Y:S01]  /*0b50*/  S2UR UR4, SR_CgaCtaId ;  /* 0x00000000000479c3 */ /* 0x002e620000008800 */
        /* <DEDUP_REMOVED lines=16> */
[----:B------:R2:W1:Y:S01]  /*0c60*/  SYNCS.EXCH.64 URZ, [UR4+0xf0], UR8 ;  /* 0x0000f00804ff75b2 */ /* 0x0004620008000100 */
[----:B------:R2:W1:Y:S01]  /*0c70*/  SYNCS.EXCH.64 URZ, [UR4+0x110], UR6 ;  /* 0x0001100604ff75b2 */ /* 0x0004620008000100 */
[----:B------:R2:W1:Y:S01]  /*0c80*/  SYNCS.EXCH.64 URZ, [UR4+0xf8], UR8 ;  /* 0x0000f80804ff75b2 */ /* 0x0004620008000100 */
[----:B------:R2:W1:Y:S02]  /*0c90*/  SYNCS.EXCH.64 URZ, [UR4+0x118], UR6 ;  /* 0x0001180604ff75b2 */ /* 0x0004640008000100 */
[----:B--2---:R-:W-:Y:S01]  /*0ca0*/  NOP ;  /* 0x0000000000007918 */ /* 0x004fe20000000000 */
.L_x_14:
[----:B------:R-:W2:Y:S01]  /*0cb0*/  SHFL.IDX PT, R2, R50, RZ, 0x1f ;  /* 0x00001fff32027589 */ /* 0x000ea200000e0000 */
[----:B------:R-:W1:Y:S01]  /*0cc0*/  S2UR UR49, SR_CgaCtaId ;  /* 0x00000000003179c3 */ /* 0x000e620000008800 */
[----:B------:R-:W-:Y:S01]  /*0cd0*/  NOP ;  /* 0x0000000000007918 */ /* 0x000fe20000000000 */
[----:B--2---:R-:W-:-:S13]  /*0ce0*/  ISETP.NE.AND P0, PT, R2, 0x3, PT ;  /* 0x000000030200780c */ /* 0x004fda0003f05270 */
[----:B-1----:R-:W-:Y:S05]  /*0cf0*/  @P0 BRA `(.L_x_15) ;  /* 0x0000000000340947 */ /* 0x002fea0003800000 */
[----:B------:R-:W-:Y:S01]  /*0d00*/  UMOV UR4, 0x400 ;  /* 0x0000040000047882 */ /* 0x000fe20000000000 */
[----:B------:R-:W-:Y:S01]  /*0d10*/  UMOV UR6, 0x20 ;  /* 0x0000002000067882 */ /* 0x000fe20000000000 */
[----:B------:R-:W-:Y:S02]  /*0d20*/  ULEA UR4, UR49, UR4, 0x18 ;  /* 0x0000000431047291 */ /* 0x000fe4000f8ec0ff */
[----:B------:R-:W-:-:S04]  /*0d30*/  UIADD3 UR6, UPT, UPT, -UR6, 0x100000, URZ ;  /* 0x0010000006067890 */ /* 0x000fc8000fffe1ff */
[----:B------:R-:W-:Y:S02]  /*0d40*/  USHF.L.U32 UR7, UR6, 0xb, URZ ;  /* 0x0000000b06077899 */ /* 0x000fe400080006ff */
[----:B------:R-:W-:Y:S01]  /*0d50*/  USHF.L.U32 UR6, UR6, 0x1, URZ ;  /* 0x0000000106067899 */ /* 0x000fe200080006ff */
[----:B------:R-:W-:Y:S01]  /*0d60*/  ELECT P0, URZ, PT ;  /* 0x0000000000ff782f */ /* 0x000fe20003800000 */
[----:B------:R-:W1:Y:S10]  /*0d70*/  FENCE.VIEW.ASYNC.S ;  /* 0x00000000000073c6 */ /* 0x000e740000000000 */
[----:B-1----:R1:W2:Y:S01]  /*0d80*/  SYNCS.EXCH.64 URZ, [UR4+0x120], UR6 ;  /* 0x0001200604ff75b2 */ /* 0x0022a20008000100 */
[----:B------:R1:W1:Y:S01]  /*0d90*/  SYNCS.EXCH.64 URZ, [UR4+0x130], UR6 ;  /* 0x0001300604ff75b2 */ /* 0x0002620008000100 */
[----:B------:R1:W1:Y:S01]  /*0da0*/  SYNCS.EXCH.64 URZ, [UR4+0x128], UR6 ;  /* 0x0001280604ff75b2 */ /* 0x0002620008000100 */
[----:B------:R1:W1:Y:S01]  /*0db0*/  SYNCS.EXCH.64 URZ, [UR4+0x138], UR6 ;  /* 0x0001380604ff75b2 */ /* 0x0002620008000100 */
[----:B------:R-:W-:Y:S01]  /*0dc0*/  NOP ;  /* 0x0000000000007918 */ /* 0x000fe20000000000 */
.L_x_15:
[----:B-1----:R-:W1:Y:S01]  /*0dd0*/  LDCU UR4, c[0x0][0x36c] ;  /* 0x00006d80ff0477ac */ /* 0x002e620008000800 */
[----:B------:R-:W-:Y:S01]  /*0de0*/  ISETP.NE.OR P3, PT, R0, 0x2, !P3 ;  /* 0x000000020000780c */ /* 0x000fe20005f65670 */
[----:B------:R-:W-:Y:S01]  /*0df0*/  NOP ;  /* 0x0000000000007918 */ /* 0x000fe20000000000 */
[----:B------:R-:W-:Y:S01]  /*0e00*/  LOP3.LUT R0, R57, 0x1f, RZ, 0xc0, !PT ;  /* 0x0000001f39007812 */ /* 0x000fe200078ec0ff */
[----:B------:R-:W-:Y:S02]  /*0e10*/  UISETP.NE.AND UP4, UPT, UR18, 0x2, UPT ;  /* 0x000000021200788c */ /* 0x000fe4000bf85270 */
[----:B------:R-:W-:Y:S02]  /*0e20*/  UISETP.NE.AND UP5, UPT, UR18, URZ, UPT ;  /* 0x000000ff1200728c */ /* 0x000fe4000bfa5270 */
[----:B-1----:R-:W-:-:S09]  /*0e30*/  UISETP.EQ.U32.AND UP6, UPT, UR4, 0x1, UPT ;  /* 0x000000010400788c */ /* 0x002fd2000bfc2070 */
[----:B------:R-:W-:Y:S05]  /*0e40*/  BRA.U !UP6, `(.L_x_16) ;  /* 0x000000010e087547 */ /* 0x000fea000b800000 */
[----:B--234-:R-:W-:Y:S01]  /*0e50*/  UCGABAR_ARV ;  /* 0x00000000000079c7 */ /* 0x01cfe20008000000 */
[----:B------:R-:W-:Y:S05]  /*0e60*/  BRA `(.L_x_17) ;  /* 0x0000000000047947 */ /* 0x000fea0003800000 */
.L_x_16:
[----:B--234-:R-:W-:Y:S01]  /*0e70*/  NOP ;  /* 0x0000000000007918 */ /* 0x01cfe20000000000 */
.L_x_17:
[----:B------:R-:W1:Y:S01]  /*0e80*/  S2UR UR47, SR_CTAID.X ;  /* 0x00000000002f79c3 */ /* 0x000e620000002500 */
[----:B------:R-:W-:-:S05]  /*0e90*/  CS2R.32 R3, SR_CgaSize ;  /* 0x0000000000037805 */ /* 0x000fca0000008a00 */
[----:B------:R-:W-:-:S05]  /*0ea0*/  IMAD R3, R3, -0xa0, RZ ;  /* 0xffffff6003037824 */ /* 0x000fca00078e02ff */
[----:B------:R-:W-:-:S14]  /*0eb0*/  R2UR UR5, R3 ;  /* 0x00000000030572ca */ /* 0x000fdc00000e0000 */
[----:B------:R-:W2:Y:S01]  /*0ec0*/  LDCU UR5, c[0x0][UR5+0x2b0] ;  /* 0x00005600050577ac */ /* 0x000ea20008000800 */
[----:B------:R-:W-:-:S05]  /*0ed0*/  CS2R.32 R3, SR_CgaSize ;  /* 0x0000000000037805 */ /* 0x000fca0000008a00 */
[----:B------:R-:W-:-:S05]  /*0ee0*/  IMAD R3, R3, -0xa0, RZ ;  /* 0xffffff6003037824 */ /* 0x000fca00078e02ff */
[----:B------:R-:W-:-:S14]  /*0ef0*/  R2UR UR4, R3 ;  /* 0x00000000030472ca */ /* 0x000fdc00000e0000 */
[----:B------:R-:W3:Y:S01]  /*0f00*/  LDCU UR4, c[0x0][UR4+0x2b4] ;  /* 0x00005680040477ac */ /* 0x000ee20008000800 */
[----:B------:R-:W4:Y:S01]  /*0f10*/  S2UR UR46, SR_CTAID.Y ;  /* 0x00000000002e79c3 */ /* 0x000f220000002600 */
[----:B------:R-:W-:-:S05]  /*0f20*/  CS2R.32 R3, SR_CgaSize ;  /* 0x0000000000037805 */ /* 0x000fca0000008a00 */
[----:B------:R-:W-:-:S05]  /*0f30*/  IMAD R3, R3, -0xa0, RZ ;  /* 0xffffff6003037824 */ /* 0x000fca00078e02ff */
[----:B------:R-:W-:-:S14]  /*0f40*/  R2UR UR61, R3 ;  /* 0x00000000033d72ca */ /* 0x000fdc00000e0000 */
[----:B------:R-:W3:Y:S01]  /*0f50*/  LDCU UR61, c[0x0][UR61+0x2a0] ;  /* 0x000054003d3d77ac */ /* 0x000ee20008000800 */
[----:B------:R-:W-:-:S05]  /*0f60*/  CS2R.32 R3, SR_CgaSize ;  /* 0x0000000000037805 */ /* 0x000fca0000008a00 */
[----:B------:R-:W-:-:S05]  /*0f70*/  IMAD R3, R3, -0xa0, RZ ;  /* 0xffffff6003037824 */ /* 0x000fca00078e02ff */
[----:B------:R-:W-:-:S14]  /*0f80*/  R2UR UR60, R3 ;  /* 0x00000000033c72ca */ /* 0x000fdc00000e0000 */
[----:B------:R-:W3:Y:S01]  /*0f90*/  LDCU UR60, c[0x0][UR60+0x2a4] ;  /* 0x000054803c3c77ac */ /* 0x000ee20008000800 */
[----:B------:R-:W-:Y:S01]  /*0fa0*/  USHF.L.U32 UR23, UR49, 0xa, URZ ;  /* 0x0000000a31177899 */ /* 0x000fe200080006ff */
[----:B------:R-:W3:Y:S01]  /*0fb0*/  LDCU UR19, c[0x0][0xb24] ;  /* 0x00016480ff1377ac */ /* 0x000ee20008000800 */
[----:B------:R-:W3:Y:S01]  /*0fc0*/  LDCU UR42, c[0x0][0xb24] ;  /* 0x00016480ff2a77ac */ /* 0x000ee20008000800 */
[----:B-1----:R-:W-:Y:S01]  /*0fd0*/  I2FP.F32.U32 R3, UR47 ;  /* 0x0000002f00037c45 */ /* 0x002fe20008201000 */
[----:B------:R-:W1:Y:S04]  /*0fe0*/  LDCU UR22, c[0x0][0xb30] ;  /* 0x00016600ff1677ac */ /* 0x000e680008000800 */
[----:B--2---:R-:W-:Y:S01]  /*0ff0*/  FMUL R3, R3, UR5 ;  /* 0x0000000503037c20 */ /* 0x004fe20008400000 */
[----:B------:R-:W-:Y:S01]  /*1000*/  ULOP3.LUT UR23, UR23, 0x400, URZ, 0xc0, !UPT ;  /* 0x0000040017177892 */ /* 0x000fe2000f8ec0ff */
[----:B----4-:R-:W-:-:S04]  /*1010*/  I2FP.F32.U32 R2, UR46 ;  /* 0x0000002e00027c45 */ /* 0x010fc80008201000 */
[----:B------:R-:W2:Y:S01]  /*1020*/  F2I.U32.TRUNC.NTZ R3, R3 ;  /* 0x0000000300037305 */ /* 0x000ea2000020f000 */
[----:B---3--:R-:W-:-:S07]  /*1030*/  FMUL R2, R2, UR4 ;  /* 0x0000000402027c20 */ /* 0x008fce0008400000 */
[----:B------:R-:W3:Y:S01]  /*1040*/  F2I.U32.TRUNC.NTZ R2, R2 ;  /* 0x0000000200027305 */ /* 0x000ee2000020f000 */
[----:B--2---:R-:W-:Y:S02]  /*1050*/  R2UR UR5, R3 ;  /* 0x00000000030572ca */ /* 0x004fe400000e0000 */
[----:B---3--:R-:W-:Y:S02]  /*1060*/  R2UR UR4, R2 ;  /* 0x00000000020472ca */ /* 0x008fe400000e0000 */
[----:B------:R-:W-:-:S09]  /*1070*/  PRMT R2, RZ, 0x7610, R2 ;  /* 0x00007610ff027816 */ /* 0x000fd20000000002 */
[----:B------:R-:W-:-:S04]  /*1080*/  UIADD3 UR5, UPT, UPT, -UR5, URZ, URZ ;  /* 0x000000ff05057290 */ /* 0x000fc8000fffe1ff */
[----:B------:R-:W-:Y:S02]  /*1090*/  UIMAD UR61, UR61, UR5, UR47 ;  /* 0x000000053d3d72a4 */ /* 0x000fe4000f8e022f */
[----:B------:R-:W-:-:S04]  /*10a0*/  UIADD3 UR4, UPT, UPT, -UR4, URZ, URZ ;  /* 0x000000ff04047290 */ /* 0x000fc8000fffe1ff */
[----:B------:R-:W-:Y:S01]  /*10b0*/  UIMAD UR60, UR60, UR4, UR46 ;  /* 0x000000043c3c72a4 */ /* 0x000fe2000f8e022e */
[----:B-1----:R-:W-:Y:S11]  /*10c0*/  BRA.U UP5, `(.L_x_18) ;  /* 0x0000000105247547 */ /* 0x002ff6000b800000 */
[----:B------:R-:W-:-:S04]  /*10d0*/  UISETP.NE.AND UP0, UPT, UR60, URZ, UPT ;  /* 0x000000ff3c00728c */ /* 0x000fc8000bf05270 */
[----:B------:R-:W-:-:S04]  /*10e0*/  UISETP.EQ.OR UP0, UPT, UR61, URZ, !UP0 ;  /* 0x000000ff3d00728c */ /* 0x000fc8000c702670 */
[----:B------:R-:W-:Y:S02]  /*10f0*/  USEL UR5, URZ, 0x1, !UP0 ;  /* 0x00000001ff057887 */ /* 0x000fe4000c000000 */
[----:B------:R-:W-:-:S04]  /*1100*/  UISETP.NE.AND UP0, UPT, UR60, URZ, UPT ;  /* 0x000000ff3c00728c */ /* 0x000fc8000bf05270 */
[----:B------:R-:W-:Y:S02]  /*1110*/  USEL UR4, URZ, 0x2, UP0 ;  /* 0x00000002ff047887 */ /* 0x000fe40008000000 */
[----:B------:R-:W-:-:S04]  /*1120*/  UISETP.NE.AND UP0, UPT, UR61, 0x1, UPT ;  /* 0x000000013d00788c */ /* 0x000fc8000bf05270 */
[----:B------:R-:W-:-:S04]  /*1130*/  USEL UR4, UR4, 0x2, UP0 ;  /* 0x0000000204047887 */ /* 0x000fc80008000000 */
[----:B------:R-:W-:-:S06]  /*1140*/  UIADD3 UR4, UPT, UPT, UR5, UR4, URZ ;  /* 0x0000000405047290 */ /* 0x000fcc000fffe0ff */
[----:B------:R-:W-:-:S07]  /*1150*/  MOV R2, UR4 ;  /* 0x0000000400027c02 */ /* 0x000fce0008000f00 */
.L_x_18:
[----:B------:R-:W1:Y:S01]  /*1160*/  S2UR UR36, SR_CTAID.Z ;  /* 0x00000000002479c3 */ /* 0x000e620000002700 */
[----:B------:R-:W-:-:S09]  /*1170*/  UISETP.GE.AND UP0, UPT, UR19, 0x1, UPT ;  /* 0x000000011300788c */ /* 0x000fd2000bf06270 */
[----:B------:R-:W-:Y:S05]  /*1180*/  BRA.U !UP0, `(.L_x_19) ;  /* 0x0000000108d07547 */ /* 0x000fea000b800000 */
[----:B------:R-:W2:Y:S01]  /*1190*/  LDCU UR20, c[0x0][0xb0c] ;  /* 0x00016180ff1477ac */ /* 0x000ea20008000800 */
[----:B------:R-:W3:Y:S01]  /*11a0*/  LDCU.128 UR12, c[0x0][0xb10] ;  /* 0x00016200ff0c77ac */ /* 0x000ee20008000c00 */
[----:B------:R-:W4:Y:S01]  /*11b0*/  LDCU UR6, c[0x0][0x370] ;  /* 0x00006e00ff0677ac */ /* 0x000f220008000800 */
[----:B------:R-:W1:Y:S01]  /*11c0*/  LDCU UR7, c[0x0][0x374] ;  /* 0x00006e80ff0777ac */ /* 0x000e620008000800 */
[----:B------:R-:W1:Y:S01]  /*11d0*/  LDCU UR21, c[0x0][0xb20] ;  /* 0x00016400ff1577ac */ /* 0x000e620008000800 */
[----:B--2---:R-:W-:Y:S02]  /*11e0*/  UISETP.NE.AND UP0, UPT, UR20, 0x1, UPT ;  /* 0x000000011400788c */ /* 0x004fe4000bf05270 */
[----:B---3--:R-:W-:Y:S01]  /*11f0*/  UIMAD.WIDE.U32 UR4, UR47, UR12, URZ ;  /* 0x0000000c2f0472a5 */ /* 0x008fe2000f8e00ff */
[----:B------:R-:W2:Y:S01]  /*1200*/  LDCU.64 UR8, c[0x0][0xb28] ;  /* 0x00016500ff0877ac */ /* 0x000ea20008000a00 */
[----:B----4-:R-:W-:Y:S02]  /*1210*/  UIMAD.WIDE.U32 UR10, UR6, UR12, URZ ;  /* 0x0000000c060a72a5 */ /* 0x010fe4000f8e00ff */
[----:B------:R-:W-:-:S02]  /*1220*/  USHF.R.U32.HI UR5, URZ, UR13, UR5 ;  /* 0x0000000dff057299 */ /* 0x000fc40008011605 */
[----:B------:R-:W-:Y:S02]  /*1230*/  UISETP.NE.AND UP2, UPT, UR19, 0x1, UPT ;  /* 0x000000011300788c */ /* 0x000fe4000bf45270 */
[----:B------:R-:W-:Y:S01]  /*1240*/  USEL UR5, UR47, UR5, !UP0 ;  /* 0x000000052f057287 */ /* 0x000fe2000c000000 */
[----:B------:R-:W-:Y:S01]  /*1250*/  UMOV UR10, UR11 ;  /* 0x0000000b000a7c82 */ /* 0x000fe20008000000 */
[----:B------:R-:W-:Y:S02]  /*1260*/  UIMAD.WIDE.U32 UR16, UR46, UR15, URZ ;  /* 0x0000000f2e1072a5 */ /* 0x000fe4000f8e00ff */
[----:B------:R-:W-:Y:S02]  /*1270*/  @UP0 USHF.R.U32.HI UR6, URZ, UR13, UR10 ;  /* 0x0000000dff060299 */ /* 0x000fe4000801160a */
[----:B------:R-:W-:Y:S02]  /*1280*/  UISETP.NE.AND UP0, UPT, UR14, 0x1, UPT ;  /* 0x000000010e00788c */ /* 0x000fe4000bf05270 */
[----:B-1----:R-:W-:-:S02]  /*1290*/  UIMAD.WIDE.U32 UR10, UR7, UR15, URZ ;  /* 0x0000000f070a72a5 */ /* 0x002fc4000f8e00ff */
[----:B--2---:R-:W-:Y:S01]  /*12a0*/  UIMAD.WIDE.U32 UR12, UR6, UR8, URZ ;  /* 0x00000008060c72a5 */ /* 0x004fe2000f8e00ff */
[----:B------:R-:W-:Y:S02]  /*12b0*/  UMOV UR4, UR17 ;  /* 0x0000001100047c82 */ /* 0x000fe40008000000 */
[----:B------:R-:W-:Y:S02]  /*12c0*/  USHF.R.U32.HI UR4, URZ, UR21, UR4 ;  /* 0x00000015ff047299 */ /* 0x000fe40008011604 */
[----:B------:R-:W-:Y:S02]  /*12d0*/  UMOV UR10, UR11 ;  /* 0x0000000b000a7c82 */ /* 0x000fe40008000000 */
[----:B------:R-:W-:Y:S01]  /*12e0*/  UMOV UR12, UR13 ;  /* 0x0000000d000c7c82 */ /* 0x000fe20008000000 */
[----:B------:R-:W-:Y:S02]  /*12f0*/  @UP0 USHF.R.U32.HI UR7, URZ, UR21, UR10 ;  /* 0x00000015ff070299 */ /* 0x000fe4000801160a */
[----:B------:R-:W-:-:S02]  /*1300*/  USEL UR4, UR46, UR4, !UP0 ;  /* 0x000000042e047287 */ /* 0x000fc4000c000000 */
[----:B------:R-:W-:Y:S02]  /*1310*/  UIMAD.WIDE.U32 UR10, UR7, UR8, URZ ;  /* 0x00000008070a72a5 */ /* 0x000fe4000f8e00ff */
[----:B------:R-:W-:Y:S02]  /*1320*/  @UP2 USHF.R.U32.HI UR6, URZ, UR9, UR12 ;  /* 0x00000009ff062299 */ /* 0x000fe4000801160c */
[----:B------:R-:W-:-:S03]  /*1330*/  UIMAD.WIDE.U32 UR12, UR4, UR8, URZ ;  /* 0x00000008040c72a5 */ /* 0x000fc6000f8e00ff */
[----:B------:R-:W-:Y:S02]  /*1340*/  UMOV UR10, UR11 ;  /* 0x0000000b000a7c82 */ /* 0x000fe40008000000 */
[----:B------:R-:W-:Y:S02]  /*1350*/  @UP2 USHF.R.U32.HI UR7, URZ, UR9, UR10 ;  /* 0x00000009ff072299 */ /* 0x000fe4000801160a */
[----:B------:R-:W-:Y:S02]  /*1360*/  UIMAD UR10, UR6, UR19, URZ ;  /* 0x00000013060a72a4 */ /* 0x000fe4000f8e02ff */
[----:B------:R-:W-:-:S04]  /*1370*/  UIMAD UR7, UR7, UR19, URZ ;  /* 0x00000013070772a4 */ /* 0x000fc8000f8e02ff */
[----:B------:R-:W-:-:S03]  /*1380*/  UISETP.GE.AND UP0, UPT, UR4, UR7, UPT ;  /* 0x000000070400728c */ /* 0x000fc6000bf06270 */
[----:B------:R-:W-:Y:S01]  /*1390*/  UMOV UR7, UR13 ;  /* 0x0000000d00077c82 */ /* 0x000fe20008000000 */
[----:B------:R-:W-:Y:S02]  /*13a0*/  UISETP.GE.OR UP0, UPT, UR5, UR10, UP0 ;  /* 0x0000000a0500728c */ /* 0x000fe40008706670 */
[----:B------:R-:W-:Y:S02]  /*13b0*/  UIMAD.WIDE.U32 UR10, UR5, UR8, URZ ;  /* 0x00000008050a72a5 */ /* 0x000fe4000f8e00ff */
[----:B------:R-:W-:Y:S02]  /*13c0*/  USHF.R.U32.HI UR7, URZ, UR9, UR7 ;  /* 0x00000009ff077299 */ /* 0x000fe40008011607 */
[----:B------:R-:W-:Y:S02]  /*13d0*/  UIADD3 UR10, UPT, UPT, -UR4, URZ, URZ ;  /* 0x000000ff040a7290 */ /* 0x000fe4000fffe1ff */
[----:B------:R-:W-:Y:S02]  /*13e0*/  USEL UR7, UR4, UR7, !UP2 ;  /* 0x0000000704077287 */ /* 0x000fe4000d000000 */
[----:B------:R-:W-:Y:S01]  /*13f0*/  UIMAD UR10, UR14, UR10, UR46 ;  /* 0x0000000a0e0a72a4 */ /* 0x000fe2000f8e022e */
[----:B------:R-:W-:Y:S01]  /*1400*/  @!UP0 UMOV UR8, UR11 ;  /* 0x0000000b00088c82 */ /* 0x000fe20008000000 */
[----:B------:R-:W-:-:S02]  /*1410*/  UIADD3 UR11, UPT, UPT, -UR5, URZ, URZ ;  /* 0x000000ff050b7290 */ /* 0x000fc4000fffe1ff */
[----:B------:R-:W-:Y:S02]  /*1420*/  @!UP0 USHF.R.U32.HI UR8, URZ, UR9, UR8 ;  /* 0x00000009ff088299 */ /* 0x000fe40008011608 */
[----:B------:R-:W-:Y:S02]  /*1430*/  UIADD3 UR9, UPT, UPT, -UR7, URZ, URZ ;  /* 0x000000ff07097290 */ /* 0x000fe4000fffe1ff */
[----:B------:R-:W-:Y:S02]  /*1440*/  @!UP0 USEL UR8, UR5, UR8, !UP2 ;  /* 0x0000000805088287 */ /* 0x000fe4000d000000 */
[----:B------:R-:W-:Y:S02]  /*1450*/  UIMAD UR9, UR19, UR9, UR4 ;  /* 0x00000009130972a4 */ /* 0x000fe4000f8e0204 */
[----:B------:R-:W-:Y:S02]  /*1460*/  @!UP0 UIADD3 UR7, UPT, UPT, UR7, -UR8, URZ ;  /* 0x8000000807078290 */ /* 0x000fe4000fffe0ff */
[----:B------:R-:W-:-:S02]  /*1470*/  @!UP0 UIMAD UR6, UR9, UR6, UR8 ;  /* 0x00000006090682a4 */ /* 0x000fc4000f8e0208 */
[----:B------:R-:W-:Y:S02]  /*1480*/  @!UP0 UIMAD UR4, UR7, UR19, UR5 ;  /* 0x00000013070482a4 */ /* 0x000fe4000f8e0205 */
[----:B------:R-:W-:Y:S02]  /*1490*/  UIMAD UR47, UR20, UR11, UR47 ;  /* 0x0000000b142f72a4 */ /* 0x000fe4000f8e022f */
[----:B------:R-:W-:Y:S01]  /*14a0*/  UIMAD UR46, UR4, UR14, UR10 ;  /* 0x0000000e042e72a4 */ /* 0x000fe2000f8e020a */
[----:B------:R-:W-:Y:S02]  /*14b0*/  @!UP0 UMOV UR5, UR6 ;  /* 0x0000000600058c82 */ /* 0x000fe40008000000 */
[----:B------:R-:W-:-:S12]  /*14c0*/  UIMAD UR47, UR5, UR20, UR47 ;  /* 0x00000014052f72a4 */ /* 0x000fd8000f8e022f */
.L_x_19:
[----:B------:R-:W-:-:S09]  /*14d0*/  UISETP.NE.AND UP0, UPT, UR22, 0x1, UPT ;  /* 0x000000011600788c */ /* 0x000fd2000bf05270 */
[----:B------:R-:W-:Y:S05]  /*14e0*/  BRA.U UP0, `(.L_x_20) ;  /* 0x0000000100407547 */ /* 0x000fea000b800000 */
[----:B------:R-:W2:Y:S01]  /*14f0*/  LDCU.128 UR8, c[0x0][0xb10] ;  /* 0x00016200ff0877ac */ /* 0x000ea20008000c00 */
[----:B------:R-:W3:Y:S01]  /*1500*/  LDCU UR12, c[0x0][0xb0c] ;  /* 0x00016180ff0c77ac */ /* 0x000ee20008000800 */
[----:B------:R-:W4:Y:S01]  /*1510*/  LDCU UR13, c[0x0][0xb20] ;  /* 0x00016400ff0d77ac */ /* 0x000f220008000800 */
[----:B--2---:R-:W-:Y:S02]  /*1520*/  UIMAD.WIDE.U32 UR4, UR47, UR8, URZ ;  /* 0x000000082f0472a5 */ /* 0x004fe4000f8e00ff */
[----:B------:R-:W-:Y:S02]  /*1530*/  UIMAD.WIDE.U32 UR6, UR46, UR11, URZ ;  /* 0x0000000b2e0672a5 */ /* 0x000fe4000f8e00ff */
[----:B---3--:R-:W-:Y:S02]  /*1540*/  UISETP.NE.AND UP0, UPT, UR12, 0x1, UPT ;  /* 0x000000010c00788c */ /* 0x008fe4000bf05270 */
[----:B------:R-:W-:-:S03]  /*1550*/  USHF.R.U32.HI UR5, URZ, UR9, UR5 ;  /* 0x00000009ff057299 */ /* 0x000fc60008011605 */
[----:B------:R-:W-:Y:S01]  /*1560*/  UMOV UR4, UR7 ;  /* 0x0000000700047c82 */ /* 0x000fe20008000000 */
[----:B------:R-:W-:Y:S02]  /*1570*/  USEL UR5, UR47, UR5, !UP0 ;  /* 0x000000052f057287 */ /* 0x000fe4000c000000 */
[----:B------:R-:W-:Y:S02]  /*1580*/  UISETP.NE.AND UP0, UPT, UR10, 0x1, UPT ;  /* 0x000000010a00788c */ /* 0x000fe4000bf05270 */
[----:B----4-:R-:W-:-:S04]  /*1590*/  USHF.R.U32.HI UR4, URZ, UR13, UR4 ;  /* 0x0000000dff047299 */ /* 0x010fc80008011604 */
[----:B------:R-:W-:-:S04]  /*15a0*/  USEL UR4, UR46, UR4, !UP0 ;  /* 0x000000042e047287 */ /* 0x000fc8000c000000 */
[----:B------:R-:W-:Y:S02]  /*15b0*/  UIADD3 UR6, UPT, UPT, UR5, -UR4, URZ ;  /* 0x8000000405067290 */ /* 0x000fe4000fffe0ff */
[----:B------:R-:W-:Y:S02]  /*15c0*/  UIADD3 UR4, UPT, UPT, -UR5, UR4, URZ ;  /* 0x0000000405047290 */ /* 0x000fe4000fffe1ff */
[----:B------:R-:W-:Y:S02]  /*15d0*/  UIMAD UR46, UR6, UR10, UR46 ;  /* 0x0000000a062e72a4 */ /* 0x000fe4000f8e022e */
[----:B------:R-:W-:-:S12]  /*15e0*/  UIMAD UR47, UR4, UR12, UR47 ;  /* 0x0000000c042f72a4 */ /* 0x000fd8000f8e022f */
.L_x_20:
[----:B------:R-:W-:Y:S01]  /*15f0*/  UISETP.NE.AND UP0, UPT, UR18, 0x2, UPT ;  /* 0x000000021200788c */ /* 0x000fe2000bf05270 */
[----:B------:R-:W-:Y:S09]  /*1600*/  BRA.U !UP6, `(.L_x_21) ;  /* 0x000000010e0c7547 */ /* 0x000ff2000b800000 */
[----:B------:R-:W-:Y:S01]  /*1610*/  UCGABAR_WAIT ;  /* 0x0000000000007dc7 */ /* 0x000fe20008000000 */
[----:B------:R-:W-:Y:S01]  /*1620*/  CCTL.IVALL ;  /* 0x00000000ff00798f */ /* 0x000fe20002000000 */
[----:B------:R-:W-:Y:S05]  /*1630*/  BRA `(.L_x_22) ;  /* 0x0000000000047947 */ /* 0x000fea0003800000 */
.L_x_21:
[----:B------:R-:W-:Y:S06]  /*1640*/  BAR.SYNC.DEFER_BLOCKING 0x0 ;  /* 0x0000000000007b1d */ /* 0x000fec0000010000 */
.L_x_22:
[----:B------:R-:W-:Y:S05]  /*1650*/  BRA.U UP0, `(.L_x_23) ;  /* 0x0000001500d47547 */ /* 0x000fea000b800000 */
[----:B------:R-:W2:Y:S01]  /*1660*/  LDCU UR6, c[0x0][0x38c] ;  /* 0x00007180ff0677ac */ /* 0x000ea20008000800 */
[----:B------:R-:W-:Y:S01]  /*1670*/  PLOP3.LUT P1, PT, PT, PT, UP3, 0x80, 0x8 ;  /* 0x000000000008781c */ /* 0x000fe20003f2f038 */
[----:B------:R-:W-:Y:S01]  /*1680*/  IMAD.MOV.U32 R12, RZ, RZ, 0x1 ;  /* 0x00000001ff0c7424 */ /* 0x000fe200078e00ff */
[----:B------:R-:W-:Y:S01]  /*1690*/  ISETP.EQ.OR P2, PT, R0, RZ, P3 ;  /* 0x000000ff0000720c */ /* 0x000fe20001f42670 */
[----:B------:R-:W-:Y:S01]  /*16a0*/  UISETP.NE.AND UP1, UPT, UR18, URZ, UPT ;  /* 0x000000ff1200728c */ /* 0x000fe2000bf25270 */
[----:B------:R-:W-:Y:S01]  /*16b0*/  PLOP3.LUT P1, PT, P1, PT, PT, 0x8, 0x80 ;  /* 0x000000000080781c */ /* 0x000fe20000f2e170 */
[----:B------:R-:W-:Y:S01]  /*16c0*/  USEL UR29, URZ, 0x1, UP4 ;  /* 0x00000001ff1d7887 */ /* 0x000fe2000a000000 */
[----:B------:R-:W-:Y:S01]  /*16d0*/  CS2R R10, SRZ ;  /* 0x00000000000a7805 */ /* 0x000fe2000001ff00 */
[----:B------:R-:W-:Y:S01]  /*16e0*/  IMAD.MOV.U32 R9, RZ, RZ, RZ ;  /* 0x000000ffff097224 */ /* 0x000fe200078e00ff */
[----:B------:R-:W3:Y:S01]  /*16f0*/  LDCU UR44, c[0x0][0x370] ;  /* 0x00006e00ff2c77ac */ /* 0x000ee20008000800 */
[----:B------:R-:W-:Y:S01]  /*1700*/  IMAD.MOV.U32 R8, RZ, RZ, 0x1 ;  /* 0x00000001ff087424 */ /* 0x000fe200078e00ff */
[----:B------:R-:W4:Y:S01]  /*1710*/  LDCU.64 UR38, c[0x0][0x348] ;  /* 0x00006900ff2677ac */ /* 0x000f220008000a00 */
[----:B------:R-:W-:-:S02]  /*1720*/  USHF.R.U32.HI UR51, URZ, 0x6, UR23 ;  /* 0x00000006ff337899 */ /* 0x000fc40008011617 */
[----:B--2---:R-:W-:Y:S02]  /*1730*/  UIADD3 UR5, UPT, UPT, UR6, 0x7f, URZ ;  /* 0x0000007f06057890 */ /* 0x004fe4000fffe0ff */
[----:B------:R-:W-:Y:S02]  /*1740*/  UIADD3 UR52, UPT, UPT, UR6, 0xfe, URZ ;  /* 0x000000fe06347890 */ /* 0x000fe4000fffe0ff */
[----:B------:R-:W-:Y:S01]  /*1750*/  USHF.R.S32.HI UR4, URZ, 0x1f, UR5 ;  /* 0x0000001fff047899 */ /* 0x000fe20008011405 */
[----:B------:R-:W2:Y:S03]  /*1760*/  LDCU UR43, c[0x0][0x374] ;  /* 0x00006e80ff2b77ac */ /* 0x000ea60008000800 */
[----:B------:R-:W-:Y:S02]  /*1770*/  ULEA.HI UR4, UR4, UR5, URZ, 0x7 ;  /* 0x0000000504047291 */ /* 0x000fe4000f8f38ff */
[----:B------:R-:W-:-:S02]  /*1780*/  USEL UR29, UR29, 0x2, UP1 ;  /* 0x000000021d1d7887 */ /* 0x000fc40008800000 */
[----:B------:R-:W-:Y:S02]  /*1790*/  USHF.R.S32.HI UR48, URZ, 0x7, UR4 ;  /* 0x00000007ff307899 */ /* 0x000fe40008011404 */
[----:B------:R-:W-:Y:S02]  /*17a0*/  UIADD3 UR4, UPT, UPT, UR6, -0x1, URZ ;  /* 0xffffffff06047890 */ /* 0x000fe4000fffe0ff */
[----:B------:R-:W-:Y:S02]  /*17b0*/  UISETP.LT.U32.AND UP0, UPT, UR48, 0x9, UPT ;  /* 0x000000093000788c */ /* 0x000fe4000bf01070 */
[----:B------:R-:W-:Y:S02]  /*17c0*/  UISETP.GE.U32.AND UP2, UPT, UR4, -0xff, UPT ;  /* 0xffffff010400788c */ /* 0x000fe4000bf46070 */
[----:B------:R-:W-:Y:S01]  /*17d0*/  USEL UR45, UR48, 0x9, UP0 ;  /* 0x00000009302d7887 */ /* 0x000fe20008000000 */
[----:B------:R-:W-:-:S03]  /*17e0*/  UMOV UR21, URZ ;  /* 0x000000ff00157c82 */ /* 0x000fc60008000000 */
[----:B------:R-:W-:Y:S02]  /*17f0*/  UIADD3 UR22, UPT, UPT, UR45, -0x1, URZ ;  /* 0xffffffff2d167890 */ /* 0x000fe4000fffe0ff */
[----:B------:R-:W-:-:S03]  /*1800*/  UIADD3 UR50, UPT, UPT, UR48, -UR45, URZ ;  /* 0x8000002d30327290 */ /* 0x000fc6000fffe0ff */
[----:B------:R-:W-:-:S04]  /*1810*/  @UP2 UIADD3 UR22, UPT, UPT, UR45, URZ, URZ ;  /* 0x000000ff2d162290 */ /* 0x000fc8000fffe0ff */
[----:B--234-:R-:W-:-:S12]  /*1820*/  UIADD3 UR22, UPT, UPT, UR22, 0x1, URZ ;  /* 0x0000000116167890 */ /* 0x01cfd8000fffe0ff */
.L_x_43:
[----:B------:R-:W-:Y:S01]  /*1830*/  UISETP.NE.AND UP0, UPT, UR49, URZ, UPT ;  /* 0x000000ff3100728c */ /* 0x000fe2000bf05270 */
[----:B------:R-:W2:Y:S08]  /*1840*/  S2UR UR49, SR_CgaCtaId ;  /* 0x00000000003179c3 */ /* 0x000eb00000008800 */
[----:B------:R-:W-:Y:S05]  /*1850*/  BRA.U UP0, `(.L_x_24) ;  /* 0x0000000100347547 */ /* 0x000fea000b800000 */
[----:B------:R-:W3:Y:S01]  /*1860*/  S2R R0, SR_CgaCtaId ;  /* 0x0000000000007919 */ /* 0x000ee20000008800 */
[----:B------:R-:W-:-:S04]  /*1870*/  MOV R2, 0x400 ;  /* 0x0000040000027802 */ /* 0x000fc80000000f00 */
[----:B---3--:R-:W-:Y:S02]  /*1880*/  LEA R0, R0, R2, 0x18 ;  /* 0x0000000200007211 */ /* 0x008fe400078ec0ff */
[----:B------:R-:W-:-:S03]  /*1890*/  SHF.L.U32 R2, R8, 0x1f, RZ ;  /* 0x0000001f08027819 */ /* 0x000fc600000006ff */
[----:B------:R-:W-:-:S04]  /*18a0*/  IMAD R0, R9, 0x8, R0 ;  /* 0x0000000809007824 */ /* 0x000fc800078e0200 */
[----:B------:R-:W3:Y:S02]  /*18b0*/  SYNCS.PHASECHK.TRANS64.TRYWAIT P0, [R0+URZ+0x130], R2 ;  /* 0x00013002000075a7 */ /* 0x000ee400080011ff */
[----:B---3--:R-:W-:Y:S05]  /*18c0*/  @!P0 BRA `(.L_x_25) ;  /* 0x00000054004c8947 */ /* 0x008fea0003800000 */
.L_x_115:
[----:B------:R-:W-:Y:S01]  /*18d0*/  VIADD R9, R9, 0x1 ;  /* 0x0000000109097836 */ /* 0x000fe20000000000 */
[----:B------:R3:W-:Y:S04]  /*18e0*/  SYNCS.ARRIVE.TRANS64.A1T0 RZ, [R0+URZ+0x120], RZ ;  /* 0x000120ff00ff79a7 */ /* 0x0007e800081000ff */
[----:B------:R-:W-:-:S04]  /*18f0*/  ISETP.NE.AND P0, PT, R9, 0x2, PT ;  /* 0x000000020900780c */ /* 0x000fc80003f05270 */
[----:B------:R-:W-:Y:S02]  /*1900*/  SEL R9, R9, RZ, P0 ;  /* 0x000000ff09097207 */ /* 0x000fe40000000000 */
[----:B---3--:R-:W-:-:S04]  /*1910*/  SEL R0, RZ, 0x1, P0 ;  /* 0x00000001ff007807 */ /* 0x008fc80000000000 */
[----:B------:R-:W-:-:S07]  /*1920*/  LOP3.LUT R8, R8, R0, RZ, 0x3c, !PT ;  /* 0x0000000008087212 */ /* 0x000fce00078e3cff */
.L_x_24:
[----:B------:R-:W-:Y:S01]  /*1930*/  UMOV UR13, 0x400 ;  /* 0x00000400000d7882 */ /* 0x000fe20000000000 */
[----:B------:R-:W-:Y:S01]  /*1940*/  SHF.L.U32 R0, R12, 0x1f, RZ ;  /* 0x0000001f0c007819 */ /* 0x000fe200000006ff */
[----:B--2---:R-:W-:Y:S02]  /*1950*/  ULEA UR13, UR49, UR13, 0x18 ;  /* 0x0000000d310d7291 */ /* 0x004fe4000f8ec0ff */
[----:B------:R-:W-:Y:S02]  /*1960*/  UISETP.GE.U32.AND UP0, UPT, UR52, 0xff, UPT ;  /* 0x000000ff3400788c */ /* 0x000fe4000bf06070 */
[----:B------:R-:W-:Y:S02]  /*1970*/  ULEA UR4, UR21, UR13, 0x3 ;  /* 0x0000000d15047291 */ /* 0x000fe4000f8e18ff */
[----:B------:R-:W-:Y:S02]  /*1980*/  USHF.L.U32 UR35, UR47, 0x6, URZ ;  /* 0x000000062f237899 */ /* 0x000fe400080006ff */
[----:B------:R-:W-:Y:S01]  /*1990*/  ULEA UR19, UR46, UR51, 0x5 ;  /* 0x000000332e137291 */ /* 0x000fe2000f8e28ff */
[----:B------:R-:W-:-:S04]  /*19a0*/  UMOV UR14, URZ ;  /* 0x000000ff000e7c82 */ /* 0x000fc80008000000 */
[----:B------:R2:W3:Y:S01]  /*19b0*/  SYNCS.PHASECHK.TRANS64.TRYWAIT P0, [UR4+0x48], R0 ;  /* 0x00004800ff0075a7 */ /* 0x0004e20008001104 */
[----:B------:R-:W-:Y:S06]  /*19c0*/  BRA.U !UP0, `(.L_x_26) ;  /* 0x0000000108f07547 */ /* 0x000fec000b800000 */
[----:B------:R-:W-:Y:S01]  /*19d0*/  UMOV UR15, URZ ;  /* 0x000000ff000f7c82 */ /* 0x000fe20008000000 */
[----:B------:R-:W-:-:S05]  /*19e0*/  UMOV UR4, UR21 ;  /* 0x0000001500047c82 */ /* 0x000fca0008000000 */
.L_x_32:
[----:B------:R-:W-:Y:S01]  /*19f0*/  ULEA UR33, UR4, UR13, 0x3 ;  /* 0x0000000d04217291 */ /* 0x000fe2000f8e18ff */
[----:B---3--:R-:W-:Y:S01]  /*1a00*/  @!P3 MOV R2, 0x6000 ;  /* 0x000060000002b802 */ /* 0x008fe20000000f00 */
[----:B-1-3--:R-:W-:Y:S10]  /*1a10*/  @P0 BRA `(.L_x_27) ;  /* 0x00000000000c0947 */ /* 0x00aff40003800000 */
[----:B------:R-:W-:-:S04]  /*1a20*/  SHF.L.U32 R3, R12, 0x1f, RZ ;  /* 0x0000001f0c037819 */ /* 0x000fc800000006ff */
[----:B------:R-:W3:Y:S02]  /*1a30*/  SYNCS.PHASECHK.TRANS64.TRYWAIT P0, [UR33+0x48], R3 ;  /* 0x00004803ff0075a7 */ /* 0x000ee40008001121 */
[----:B---3--:R-:W-:Y:S05]  /*1a40*/  @!P0 BRA `(.L_x_28) ;  /* 0x0000005400008947 */ /* 0x008fea0003800000 */
.L_x_27:
[----:B------:R3:W-:Y:S01]  /*1a50*/  @!P3 SYNCS.ARRIVE.TRANS64 RZ, [UR33], R2 ;  /* 0x00000002ffffb9a7 */ /* 0x0007e20008000021 */
[----:B------:R-:W-:-:S04]  /*1a60*/  ULOP3.LUT UR5, UR29, 0x2, URZ, 0xfc, !UPT ;  /* 0x000000021d057892 */ /* 0x000fc8000f8efcff */
[----:B------:R-:W-:-:S09]  /*1a70*/  UISETP.NE.AND UP0, UPT, UR5, 0x2, UPT ;  /* 0x000000020500788c */ /* 0x000fd2000bf05270 */
[----:B------:R-:W-:Y:S05]  /*1a80*/  BRA.U UP0, `(.L_x_29) ;  /* 0x0000000100047547 */ /* 0x000fea000b800000 */
[----:B-1----:R-:W-:Y:S05]  /*1a90*/  BPT.TRAP 0x1 ;  /* 0x000000040000795c */ /* 0x002fea0000300000 */
.L_x_29:
[----:B------:R-:W-:Y:S04]  /*1aa0*/  BSSY.RECONVERGENT B0, `(.L_x_30) ;  /* 0x0000003000007945 */ /* 0x000fe80003800200 */
[----:B------:R-:W-:Y:S05]  /*1ab0*/  @P2 BRA `(.L_x_31) ;  /* 0x0000000000042947 */ /* 0x000fea0003800000 */
[----:B-1----:R-:W-:Y:S05]  /*1ac0*/  BPT.TRAP 0x1 ;  /* 0x000000040000795c */ /* 0x002fea0000300000 */
.L_x_31:
[----:B-1----:R-:W-:Y:S05]  /*1ad0*/  BSYNC.RECONVERGENT B0 ;  /* 0x0000000000007941 */ /* 0x002fea0003800200 */
.L_x_30:
[----:B------:R-:W-:Y:S02]  /*1ae0*/  UIADD3 UR5, UPT, UPT, UR4, 0x1, URZ ;  /* 0x0000000104057890 */ /* 0x000fe4000fffe0ff */
[----:B------:R-:W-:Y:S02]  /*1af0*/  ULEA UR24, UR4, UR13, 0xe ;  /* 0x0000000d04187291 */ /* 0x000fe4000f8e70ff */
[----:B------:R-:W-:Y:S02]  /*1b00*/  UISETP.NE.AND UP0, UPT, UR5, 0x9, UPT ;  /* 0x000000090500788c */ /* 0x000fe4000bf05270 */
[----:B------:R-:W-:Y:S02]  /*1b10*/  ULEA UR8, UR4, UR23, 0xc ;  /* 0x0000001704087291 */ /* 0x000fe4000f8e60ff */
[----:B------:R-:W-:Y:S02]  /*1b20*/  USEL UR6, URZ, 0x1, UP0 ;  /* 0x00000001ff067887 */ /* 0x000fe40008000000 */
[----:B------:R-:W-:-:S02]  /*1b30*/  USEL UR21, UR5, URZ, UP0 ;  /* 0x000000ff05157287 */ /* 0x000fc40008000000 */
[----:B------:R-:W-:Y:S02]  /*1b40*/  UIADD3 UR4, UP0, UPT, UR38, 0x180, URZ ;  /* 0x0000018026047890 */ /* 0x000fe4000ff1e0ff */
[----:B------:R-:W-:Y:S01]  /*1b50*/  ULEA UR5, UR21, UR13, 0x3 ;  /* 0x0000000d15057291 */ /* 0x000fe2000f8e18ff */
[----:B------:R-:W-:Y:S01]  /*1b60*/  LOP3.LUT R12, R12, UR6, RZ, 0x3c, !PT ;  /* 0x000000060c0c7c12 */ /* 0x000fe2000f8e3cff */
[----:B------:R-:W-:Y:S02]  /*1b70*/  USHF.L.U32 UR34, UR15, 0x7, URZ ;  /* 0x000000070f227899 */ /* 0x000fe400080006ff */
[----:B------:R-:W-:Y:S01]  /*1b80*/  UIADD3 UR15, UPT, UPT, UR15, 0x1, URZ ;  /* 0x000000010f0f7890 */ /* 0x000fe2000fffe0ff */
[----:B--2---:R-:W-:Y:S01]  /*1b90*/  SHF.L.U32 R0, R12, 0x1f, RZ ;  /* 0x0000001f0c007819 */ /* 0x004fe200000006ff */
[----:B------:R-:W-:Y:S02]  /*1ba0*/  UIADD3 UR6, UP1, UPT, UR38, 0x80, URZ ;  /* 0x0000008026067890 */ /* 0x000fe4000ff3e0ff */
[----:B------:R-:W-:Y:S01]  /*1bb0*/  ULEA UR8, UR8, UR13, 0x1 ;  /* 0x0000000d08087291 */ /* 0x000fe2000f8e08ff */
[----:B------:R4:W1:Y:S01]  /*1bc0*/  SYNCS.PHASECHK.TRANS64.TRYWAIT P0, [UR5+0x48], R0 ;  /* 0x00004800ff0075a7 */ /* 0x0008620008001105 */
[----:B------:R-:W-:-:S02]  /*1bd0*/  UIADD3.X UR5, UPT, UPT, URZ, UR39, URZ, UP0, !UPT ;  /* 0x00000027ff057290 */ /* 0x000fc400087fe4ff */
[----:B------:R-:W-:Y:S02]  /*1be0*/  UISETP.NE.AND UP0, UPT, UR15, UR22, UPT ;  /* 0x000000160f00728c */ /* 0x000fe4000bf05270 */
[----:B------:R-:W-:Y:S02]  /*1bf0*/  UIADD3.X UR7, UPT, UPT, URZ, UR39, URZ, UP1, !UPT ;  /* 0x00000027ff077290 */ /* 0x000fe40008ffe4ff */
[----:B------:R-:W-:Y:S02]  /*1c00*/  UIADD3 UR32, UPT, UPT, UR24, 0x2400, URZ ;  /* 0x0000240018207890 */ /* 0x000fe4000fffe0ff */
[----:B------:R-:W-:Y:S02]  /*1c10*/  UIADD3 UR26, UPT, UPT, UR34, 0x40, URZ ;  /* 0x00000040221a7890 */ /* 0x000fe4000fffe0ff */
[----:B------:R-:W-:Y:S02]  /*1c20*/  UIADD3 UR24, UPT, UPT, UR24, 0x4400, URZ ;  /* 0x0000440018187890 */ /* 0x000fe4000fffe0ff */
[----:B------:R-:W-:-:S02]  /*1c30*/  UIADD3 UR16, UPT, UPT, UR8, 0x26400, URZ ;  /* 0x0002640008107890 */ /* 0x000fc4000fffe0ff */
[----:B------:R-:W-:Y:S01]  /*1c40*/  UIADD3 UR8, UPT, UPT, UR8, 0x27400, URZ ;  /* 0x0002740008087890 */ /* 0x000fe2000fffe0ff */
[----:B------:R-:W-:Y:S01]  /*1c50*/  UMOV UR30, 0x0 ;  /* 0x00000000001e7882 */ /* 0x000fe20000000000 */
[----:B------:R-:W-:Y:S01]  /*1c60*/  UMOV UR31, 0x10000000 ;  /* 0x10000000001f7882 */ /* 0x000fe20000000000 */
[----:B------:R-:W-:Y:S01]  /*1c70*/  UMOV UR25, UR33 ;  /* 0x0000002100197c82 */ /* 0x000fe20008000000 */
[----:B------:R-:W-:Y:S01]  /*1c80*/  UMOV UR27, UR35 ;  /* 0x00000023001b7c82 */ /* 0x000fe20008000000 */
[----:B------:R-:W-:Y:S01]  /*1c90*/  UMOV UR28, UR36 ;  /* 0x00000024001c7c82 */ /* 0x000fe20008000000 */
[----:B------:R-:W-:Y:S01]  /*1ca0*/  UMOV UR14, 0x30000 ;  /* 0x00030000000e7882 */ /* 0x000fe20000000000 */
[----:B------:R-:W-:Y:S01]  /*1cb0*/  UMOV UR17, UR33 ;  /* 0x0000002100117c82 */ /* 0x000fe20008000000 */
[----:B------:R-:W-:Y:S01]  /*1cc0*/  UMOV UR20, UR36 ;  /* 0x0000002400147c82 */ /* 0x000fe20008000000 */
[----:B------:R-:W-:Y:S01]  /*1cd0*/  UMOV UR18, UR34 ;  /* 0x0000002200127c82 */ /* 0x000fe20008000000 */
[----:B------:R-:W-:Y:S01]  /*1ce0*/  UTMALDG.3D [UR32], [UR6], desc[UR30] ;  /* 0x00001e20060075b4 */ /* 0x000fe20008011000 */
[----:B------:R-:W-:Y:S01]  /*1cf0*/  UMOV UR11, UR19 ;  /* 0x00000013000b7c82 */ /* 0x000fe20008000000 */
[----:B------:R-:W-:Y:S01]  /*1d00*/  UMOV UR12, UR36 ;  /* 0x00000024000c7c82 */ /* 0x000fe20008000000 */
[----:B------:R-:W-:Y:S01]  /*1d10*/  UMOV UR9, UR33 ;  /* 0x0000002100097c82 */ /* 0x000fe20008000000 */
[----:B------:R-:W-:Y:S01]  /*1d20*/  UMOV UR10, UR26 ;  /* 0x0000001a000a7c82 */ /* 0x000fe20008000000 */
[----:B------:R-:W-:Y:S01]  /*1d30*/  UTMALDG.3D [UR24], [UR6], desc[UR30] ;  /* 0x00001e18060075b4 */ /* 0x000fe20008011000 */
[----:B------:R-:W-:Y:S01]  /*1d40*/  UTMALDG.3D.MULTICAST [UR16], [UR4], UR14, desc[UR30] ;  /* 0x00001e10040073b4 */ /* 0x000fe2000801180e */
[----:B------:R2:W-:Y:S02]  /*1d50*/  UTMALDG.3D.MULTICAST [UR8], [UR4], UR14, desc[UR30] ;  /* 0x00001e08040073b4 */ /* 0x0005e4000801180e */
[----:B--2---:R-:W-:Y:S01]  /*1d60*/  UMOV UR14, UR22 ;  /* 0x00000016000e7c82 */ /* 0x004fe20008000000 */
[----:B------:R-:W-:Y:S01]  /*1d70*/  UMOV UR4, UR21 ;  /* 0x0000001500047c82 */ /* 0x000fe20008000000 */
[----:B----4-:R-:W-:Y:S05]  /*1d80*/  BRA.U UP0, `(.L_x_32) ;  /* 0xfffffffd00187547 */ /* 0x010fea000b83ffff */
.L_x_26:
[----:B------:R-:W-:Y:S01]  /*1d90*/  ULEA UR4, UR21, UR13, 0x3 ;  /* 0x0000000d15047291 */ /* 0x000fe2000f8e18ff */
[----:B--2---:R-:W-:Y:S01]  /*1da0*/  SHF.L.U32 R0, R12, 0x1f, RZ ;  /* 0x0000001f0c007819 */ /* 0x004fe200000006ff */
[----:B------:R-:W-:Y:S01]  /*1db0*/  @!P1 SYNCS.ARRIVE.TRANS64.A1T0 RZ, [UR13+0xb8], RZ ;  /* 0x0000b8ffffff99a7 */ /* 0x000fe2000810000d */
[----:B------:R-:W-:-:S06]  /*1dc0*/  UISETP.GT.AND UP0, UPT, UR48, UR45, UPT ;  /* 0x0000002d3000728c */ /* 0x000fcc000bf04270 */
[----:B-1-3--:R1:W2:Y:S03]  /*1dd0*/  SYNCS.PHASECHK.TRANS64.TRYWAIT P0, [UR4+0x48], R0 ;  /* 0x00004800ff0075a7 */ /* 0x00a2a60008001104 */
[----:B------:R-:W-:Y:S05]  /*1de0*/  BRA.U !UP0, `(.L_x_33) ;  /* 0x0000000108ec7547 */ /* 0x000fea000b800000 */
[----:B------:R-:W-:Y:S01]  /*1df0*/  UIADD3 UR15, UPT, UPT, UR50, UR14, URZ ;  /* 0x0000000e320f7290 */ /* 0x000fe2000fffe0ff */
[----:B------:R-:W-:-:S11]  /*1e00*/  UMOV UR4, UR21 ;  /* 0x0000001500047c82 */ /* 0x000fd60008000000 */
.L_x_39:
[----:B------:R-:W-:Y:S01]  /*1e10*/  ULEA UR33, UR4, UR13, 0x3 ;  /* 0x0000000d04217291 */ /* 0x000fe2000f8e18ff */
[----:B--2---:R-:W-:Y:S01]  /*1e20*/  @!P3 MOV R2, 0x6000 ;  /* 0x000060000002b802 */ /* 0x004fe20000000f00 */
[----:B--2-4-:R-:W-:Y:S10]  /*1e30*/  @P0 BRA `(.L_x_34) ;  /* 0x00000000000c0947 */ /* 0x014ff40003800000 */
[----:B------:R-:W-:-:S04]  /*1e40*/  SHF.L.U32 R3, R12, 0x1f, RZ ;  /* 0x0000001f0c037819 */ /* 0x000fc800000006ff */
[----:B------:R-:W2:Y:S02]  /*1e50*/  SYNCS.PHASECHK.TRANS64.TRYWAIT P0, [UR33+0x48], R3 ;  /* 0x00004803ff0075a7 */ /* 0x000ea40008001121 */
[----:B--2---:R-:W-:Y:S05]  /*1e60*/  @!P0 BRA `(.L_x_35) ;  /* 0x0000005000108947 */ /* 0x004fea0003800000 */
.L_x_34:
[----:B------:R2:W-:Y:S01]  /*1e70*/  @!P3 SYNCS.ARRIVE.TRANS64 RZ, [UR33], R2 ;  /* 0x00000002ffffb9a7 */ /* 0x0005e20008000021 */
[----:B------:R-:W-:-:S04]  /*1e80*/  ULOP3.LUT UR5, UR29, 0x2, URZ, 0xfc, !UPT ;  /* 0x000000021d057892 */ /* 0x000fc8000f8efcff */
[----:B------:R-:W-:-:S09]  /*1e90*/  UISETP.NE.AND UP0, UPT, UR5, 0x2, UPT ;  /* 0x000000020500788c */ /* 0x000fd2000bf05270 */
[----:B------:R-:W-:Y:S05]  /*1ea0*/  BRA.U UP0, `(.L_x_36) ;  /* 0x0000000100047547 */ /* 0x000fea000b800000 */
[----:B------:R-:W-:Y:S05]  /*1eb0*/  BPT.TRAP 0x1 ;  /* 0x000000040000795c */ /* 0x000fea0000300000 */
.L_x_36:
[----:B------:R-:W-:Y:S04]  /*1ec0*/  BSSY.RECONVERGENT B0, `(.L_x_37) ;  /* 0x0000003000007945 */ /* 0x000fe80003800200 */
[----:B------:R-:W-:Y:S05]  /*1ed0*/  @P2 BRA `(.L_x_38) ;  /* 0x0000000000042947 */ /* 0x000fea0003800000 */
[----:B------:R-:W-:Y:S05]  /*1ee0*/  BPT.TRAP 0x1 ;  /* 0x000000040000795c */ /* 0x000fea0000300000 */
.L_x_38:
[----:B------:R-:W-:Y:S05]  /*1ef0*/  BSYNC.RECONVERGENT B0 ;  /* 0x0000000000007941 */ /* 0x000fea0003800200 */
.L_x_37:
        /* <DEDUP_REMOVED lines=11> */
[----:B-1----:R-:W-:Y:S01]  /*1fb0*/  SHF.L.U32 R0, R12, 0x1f, RZ ;  /* 0x0000001f0c007819 */ /* 0x002fe200000006ff */
[----:B------:R-:W-:Y:S02]  /*1fc0*/  UIADD3 UR6, UP1, UPT, UR38, 0x80, URZ ;  /* 0x0000008026067890 */ /* 0x000fe4000ff3e0ff */
[----:B------:R-:W-:Y:S01]  /*1fd0*/  ULEA UR8, UR8, UR13, 0x1 ;  /* 0x0000000d08087291 */ /* 0x000fe2000f8e08ff */
[----:B------:R3:W4:Y:S01]  /*1fe0*/  SYNCS.PHASECHK.TRANS64.TRYWAIT P0, [UR5+0x48], R0 ;  /* 0x00004800ff0075a7 */ /* 0x0007220008001105 */
        /* <DEDUP_REMOVED lines=16> */
[----:B------:R-:W-:Y:S01]  /*20f0*/  UTMALDG.3D [UR32], [UR6], desc[UR30] ;  /* 0x00001e20060075b4 */ /* 0x000fe20008011000 */
[----:B------:R-:W-:Y:S01]  /*2100*/  UMOV UR18, UR34 ;  /* 0x0000002200127c82 */ /* 0x000fe20008000000 */
[----:B------:R-:W-:Y:S01]  /*2110*/  UMOV UR11, UR19 ;  /* 0x00000013000b7c82 */ /* 0x000fe20008000000 */
[----:B------:R-:W-:Y:S01]  /*2120*/  UMOV UR12, UR36 ;  /* 0x00000024000c7c82 */ /* 0x000fe20008000000 */
[----:B------:R-:W-:Y:S01]  /*2130*/  UMOV UR9, UR33 ;  /* 0x0000002100097c82 */ /* 0x000fe20008000000 */
[----:B------:R-:W-:Y:S01]  /*2140*/  UMOV UR10, UR26 ;  /* 0x0000001a000a7c82 */ /* 0x000fe20008000000 */
[----:B------:R-:W-:Y:S01]  /*2150*/  UTMALDG.3D [UR24], [UR6], desc[UR30] ;  /* 0x00001e18060075b4 */ /* 0x000fe20008011000 */
[----:B------:R-:W-:Y:S01]  /*2160*/  UTMALDG.3D.MULTICAST [UR16], [UR4], UR37, desc[UR30] ;  /* 0x00001e10040073b4 */ /* 0x000fe20008011825 */
[----:B------:R1:W-:Y:S02]  /*2170*/  UTMALDG.3D.MULTICAST [UR8], [UR4], UR37, desc[UR30] ;  /* 0x00001e08040073b4 */ /* 0x0003e40008011825 */
[----:B-1----:R-:W-:Y:S01]  /*2180*/  UMOV UR4, UR21 ;  /* 0x0000001500047c82 */ /* 0x002fe20008000000 */
[----:B---3--:R-:W-:Y:S05]  /*2190*/  BRA.U UP0, `(.L_x_39) ;  /* 0xfffffffd001c7547 */ /* 0x008fea000b83ffff */
.L_x_33:
[C---:B------:R-:W-:Y:S01]  /*21a0*/  LEA R3, R11.reuse, UR13, 0x3 ;  /* 0x0000000d0b037c11 */ /* 0x040fe2000f8e18ff */
[----:B------:R-:W-:Y:S01]  /*21b0*/  NOP ;  /* 0x0000000000007918 */ /* 0x000fe20000000000 */
[----:B-1----:R-:W-:Y:S02]  /*21c0*/  SHF.L.U32 R0, R10, 0x1f, RZ ;  /* 0x0000001f0a007819 */ /* 0x002fe400000006ff */
[----:B------:R-:W-:Y:S02]  /*21d0*/  LEA R4, R11, UR13, 0x4 ;  /* 0x0000000d0b047c11 */ /* 0x000fe4000f8e20ff */
[----:B--2-4-:R-:W1:Y:S02]  /*21e0*/  SYNCS.PHASECHK.TRANS64.TRYWAIT P0, [R3+URZ+0xc0], R0 ;  /* 0x0000c000030075a7 */ /* 0x014e6400080011ff */
[----:B-1----:R-:W-:Y:S05]  /*21f0*/  @!P0 BRA `(.L_x_40) ;  /* 0x0000004c00448947 */ /* 0x002fea0003800000 */
.L_x_118:
[----:B------:R-:W2:Y:S01]  /*2200*/  LDS.128 R4, [R4+0x150] ;  /* 0x0001500004047984 */ /* 0x000ea20000000c00 */
[----:B------:R-:W-:Y:S01]  /*2210*/  UISETP.GE.AND UP0, UPT, UR42, 0x1, UPT ;  /* 0x000000012a00788c */ /* 0x000fe2000bf06270 */
[----:B------:R-:W-:Y:S01]  /*2220*/  @!PT LDS RZ, [RZ] ;  /* 0x00000000fffff984 */ /* 0x000fe20000000800 */
[----:B------:R-:W-:Y:S01]  /*2230*/  @!PT LDS RZ, [RZ] ;  /* 0x00000000fffff984 */ /* 0x000fe20000000800 */
[----:B------:R-:W-:Y:S01]  /*2240*/  @!PT LDS RZ, [RZ] ;  /* 0x00000000fffff984 */ /* 0x000fe20000000800 */
[----:B------:R-:W-:Y:S01]  /*2250*/  @!PT LDS RZ, [RZ] ;  /* 0x00000000fffff984 */ /* 0x000fe20000000800 */
[----:B------:R3:W-:Y:S06]  /*2260*/  MEMBAR.ALL.CTA ;  /* 0x0000000000007992 */ /* 0x0007ec0000008000 */
[----:B---3--:R-:W3:Y:S01]  /*2270*/  FENCE.VIEW.ASYNC.S ;  /* 0x00000000000073c6 */ /* 0x008ee20000000000 */
[----:B--2---:R-:W-:-:S13]  /*2280*/  LOP3.LUT P0, RZ, R6, 0x1, RZ, 0xc0, !PT ;  /* 0x0000000106ff7812 */ /* 0x004fda000780c0ff */
[----:B---3--:R-:W-:Y:S01]  /*2290*/  VOTEU.ANY UP1, P0 ;  /* 0x0000000000ff7886 */ /* 0x008fe20000020100 */
[----:B------:R-:W-:-:S13]  /*22a0*/  PLOP3.LUT P0, PT, PT, PT, UP1, 0x80, 0x8 ;  /* 0x000000000008781c */ /* 0x000fda0003f0f018 */
[----:B-1----:R-:W-:Y:S02]  /*22b0*/  @P0 LOP3.LUT R0, R5, 0xffff, RZ, 0xc0, !PT ;  /* 0x0000ffff05000812 */ /* 0x002fe400078ec0ff */
[----:B------:R-:W-:Y:S02]  /*22c0*/  @P0 MOV R2, R4 ;  /* 0x0000000400020202 */ /* 0x000fe40000000f00 */
[----:B------:R-:W-:Y:S01]  /*22d0*/  @P0 R2UR UR5, R0 ;  /* 0x00000000000502ca */ /* 0x000fe200000e0000 */
[----:B------:R-:W-:Y:S01]  /*22e0*/  VIADD R0, R3, 0xd0 ;  /* 0x000000d003007836 */ /* 0x000fe20000000000 */
[----:B------:R-:W-:Y:S02]  /*22f0*/  @P0 SHF.R.U32.HI R4, RZ, 0x10, R5 ;  /* 0x00000010ff040819 */ /* 0x000fe40000011605 */
[----:B------:R-:W-:Y:S02]  /*2300*/  @P0 R2UR UR6, R2 ;  /* 0x00000000020602ca */ /* 0x000fe400000e0000 */
[----:B------:R-:W-:-:S02]  /*2310*/  PRMT R0, RZ, 0x654, R0 ;  /* 0x00000654ff007816 */ /* 0x000fc40000000000 */
[----:B------:R-:W-:Y:S02]  /*2320*/  @P0 R2UR UR4, R4 ;  /* 0x00000000040402ca */ /* 0x000fe400000e0000 */
[----:B------:R1:W-:Y:S03]  /*2330*/  SYNCS.ARRIVE.TRANS64.RED.A1T0 RZ, [R0+URZ], RZ ;  /* 0x000000ff00ff79a7 */ /* 0x0003e600081004ff */
[----:B------:R-:W-:-:S04]  /*2340*/  @UP1 UMOV UR40, UR5 ;  /* 0x0000000500281c82 */ /* 0x000fc80008000000 */
[----:B------:R-:W-:-:S04]  /*2350*/  @UP1 UMOV UR41, UR6 ;  /* 0x0000000600291c82 */ /* 0x000fc80008000000 */
[----:B------:R-:W-:Y:S01]  /*2360*/  @UP1 UMOV UR36, UR4 ;  /* 0x0000000400241c82 */ /* 0x000fe20008000000 */
[----:B------:R-:W-:Y:S05]  /*2370*/  BRA.U !UP0, `(.L_x_41) ;  /* 0x0000000108d47547 */ /* 0x000fea000b800000 */
[----:B------:R-:W2:Y:S01]  /*2380*/  LDCU.128 UR16, c[0x0][0xb10] ;  /* 0x00016200ff1077ac */ /* 0x000ea20008000c00 */
[----:B------:R-:W3:Y:S01]  /*2390*/  LDCU UR12, c[0x0][0xb20] ;  /* 0x00016400ff0c77ac */ /* 0x000ee20008000800 */
[----:B------:R-:W4:Y:S01]  /*23a0*/  LDCU UR20, c[0x0][0xb0c] ;  /* 0x00016180ff1477ac */ /* 0x000f220008000800 */
[----:B------:R-:W1:Y:S01]  /*23b0*/  LDCU.64 UR8, c[0x0][0xb28] ;  /* 0x00016500ff0877ac */ /* 0x000e620008000a00 */
[----:B------:R-:W-:Y:S02]  /*23c0*/  UISETP.NE.AND UP3, UPT, UR42, 0x1, UPT ;  /* 0x000000012a00788c */ /* 0x000fe4000bf65270 */
[----:B--2---:R-:W-:Y:S02]  /*23d0*/  UIMAD.WIDE.U32 UR6, UR43, UR19, URZ ;  /* 0x000000132b0672a5 */ /* 0x004fe4000f8e00ff */
[----:B------:R-:W-:Y:S02]  /*23e0*/  UIMAD.WIDE.U32 UR4, UR44, UR16, URZ ;  /* 0x000000102c0472a5 */ /* 0x000fe4000f8e00ff */
[----:B------:R-:W-:-:S02]  /*23f0*/  UISETP.NE.AND UP0, UPT, UR18, 0x1, UPT ;  /* 0x000000011200788c */ /* 0x000fc4000bf05270 */
[----:B------:R-:W-:Y:S01]  /*2400*/  UIMAD.WIDE.U32 UR24, UR40, UR19, URZ ;  /* 0x00000013281872a5 */ /* 0x000fe2000f8e00ff */
[----:B------:R-:W-:Y:S02]  /*2410*/  UMOV UR6, UR7 ;  /* 0x0000000700067c82 */ /* 0x000fe40008000000 */
[----:B------:R-:W-:Y:S01]  /*2420*/  UMOV UR4, UR5 ;  /* 0x0000000500047c82 */ /* 0x000fe20008000000 */
[----:B---3--:R-:W-:Y:S02]  /*2430*/  USHF.R.U32.HI UR6, URZ, UR12, UR6 ;  /* 0x0000000cff067299 */ /* 0x008fe40008011606 */
[----:B----4-:R-:W-:Y:S02]  /*2440*/  UISETP.NE.AND UP2, UPT, UR20, 0x1, UPT ;  /* 0x000000011400788c */ /* 0x010fe4000bf45270 */
[----:B------:R-:W-:Y:S02]  /*2450*/  USHF.R.U32.HI UR4, URZ, UR17, UR4 ;  /* 0x00000011ff047299 */ /* 0x000fe40008011604 */
[----:B------:R-:W-:-:S02]  /*2460*/  USEL UR5, UR43, UR6, !UP0 ;  /* 0x000000062b057287 */ /* 0x000fc4000c000000 */
[----:B------:R-:W-:Y:S02]  /*2470*/  USEL UR6, UR44, UR4, !UP2 ;  /* 0x000000042c067287 */ /* 0x000fe4000d000000 */
[----:B-1----:R-:W-:Y:S01]  /*2480*/  UIMAD.WIDE.U32 UR10, UR5, UR8, URZ ;  /* 0x00000008050a72a5 */ /* 0x002fe2000f8e00ff */
[----:B------:R-:W-:Y:S01]  /*2490*/  UMOV UR4, UR25 ;  /* 0x0000001900047c82 */ /* 0x000fe20008000000 */
[----:B------:R-:W-:Y:S02]  /*24a0*/  UIMAD.WIDE.U32 UR14, UR41, UR16, URZ ;  /* 0x00000010290e72a5 */ /* 0x000fe4000f8e00ff */
[----:B------:R-:W-:-:S03]  /*24b0*/  UIMAD.WIDE.U32 UR24, UR6, UR8, URZ ;  /* 0x00000008061872a5 */ /* 0x000fc6000f8e00ff */
[----:B------:R-:W-:Y:S01]  /*24c0*/  UMOV UR10, UR11 ;  /* 0x0000000b000a7c82 */ /* 0x000fe20008000000 */
[----:B------:R-:W-:Y:S02]  /*24d0*/  USHF.R.U32.HI UR4, URZ, UR12, UR4 ;  /* 0x0000000cff047299 */ /* 0x000fe40008011604 */
[----:B------:R-:W-:Y:S01]  /*24e0*/  @UP3 USHF.R.U32.HI UR5, URZ, UR9, UR10 ;  /* 0x00000009ff053299 */ /* 0x000fe2000801160a */
[----:B------:R-:W-:Y:S01]  /*24f0*/  UMOV UR14, UR15 ;  /* 0x0000000f000e7c82 */ /* 0x000fe20008000000 */
[----:B------:R-:W-:Y:S01]  /*2500*/  UMOV UR24, UR25 ;  /* 0x0000001900187c82 */ /* 0x000fe20008000000 */
[----:B------:R-:W-:Y:S02]  /*2510*/  USHF.R.U32.HI UR17, URZ, UR17, UR14 ;  /* 0x00000011ff117299 */ /* 0x000fe4000801160e */
[----:B------:R-:W-:Y:S02]  /*2520*/  USEL UR4, UR40, UR4, !UP0 ;  /* 0x0000000428047287 */ /* 0x000fe4000c000000 */
[----:B------:R-:W-:-:S02]  /*2530*/  @UP3 USHF.R.U32.HI UR6, URZ, UR9, UR24 ;  /* 0x00000009ff063299 */ /* 0x000fc40008011618 */
[----:B------:R-:W-:Y:S02]  /*2540*/  UIMAD UR7, UR42, UR5, URZ ;  /* 0x000000052a0772a4 */ /* 0x000fe4000f8e02ff */
[----:B------:R-:W-:Y:S02]  /*2550*/  USEL UR5, UR41, UR17, !UP2 ;  /* 0x0000001129057287 */ /* 0x000fe4000d000000 */
[----:B------:R-:W-:Y:S02]  /*2560*/  UIMAD UR10, UR42, UR6, URZ ;  /* 0x000000062a0a72a4 */ /* 0x000fe4000f8e02ff */
[----:B------:R-:W-:Y:S02]  /*2570*/  UISETP.GE.AND UP0, UPT, UR4, UR7, UPT ;  /* 0x000000070400728c */ /* 0x000fe4000bf06270 */
[----:B------:R-:W-:Y:S02]  /*2580*/  UIMAD.WIDE.U32 UR14, UR4, UR8, URZ ;  /* 0x00000008040e72a5 */ /* 0x000fe4000f8e00ff */
[----:B------:R-:W-:-:S02]  /*2590*/  UISETP.GE.OR UP0, UPT, UR5, UR10, UP0 ;  /* 0x0000000a0500728c */ /* 0x000fc40008706670 */
[----:B------:R-:W-:Y:S02]  /*25a0*/  UIMAD.WIDE.U32 UR10, UR5, UR8, URZ ;  /* 0x00000008050a72a5 */ /* 0x000fe4000f8e00ff */
[----:B------:R-:W-:Y:S01]  /*25b0*/  UIADD3 UR12, UPT, UPT, -UR4, URZ, URZ ;  /* 0x000000ff040c7290 */ /* 0x000fe2000fffe1ff */
[----:B------:R-:W-:Y:S01]  /*25c0*/  UMOV UR8, UR15 ;  /* 0x0000000f00087c82 */ /* 0x000fe20008000000 */
[----:B------:R-:W-:Y:S02]  /*25d0*/  UIADD3 UR10, UPT, UPT, -UR5, URZ, URZ ;  /* 0x000000ff050a7290 */ /* 0x000fe4000fffe1ff */
[----:B------:R-:W-:-:S03]  /*25e0*/  USHF.R.U32.HI UR8, URZ, UR9, UR8 ;  /* 0x00000009ff087299 */ /* 0x000fc60008011608 */
[----:B------:R-:W-:Y:S01]  /*25f0*/  @!UP0 UMOV UR7, UR11 ;  /* 0x0000000b00078c82 */ /* 0x000fe20008000000 */
[----:B------:R-:W-:Y:S02]  /*2600*/  UIMAD UR12, UR18, UR12, UR40 ;  /* 0x0000000c120c72a4 */ /* 0x000fe4000f8e0228 */
[----:B------:R-:W-:Y:S02]  /*2610*/  USEL UR8, UR4, UR8, !UP3 ;  /* 0x0000000804087287 */ /* 0x000fe4000d800000 */
[----:B------:R-:W-:Y:S02]  /*2620*/  @!UP0 USHF.R.U32.HI UR7, URZ, UR9, UR7 ;  /* 0x00000009ff078299 */ /* 0x000fe40008011607 */
[----:B------:R-:W-:Y:S02]  /*2630*/  UIADD3 UR9, UPT, UPT, -UR8, URZ, URZ ;  /* 0x000000ff08097290 */ /* 0x000fe4000fffe1ff */
[----:B------:R-:W-:Y:S02]  /*2640*/  @!UP0 USEL UR7, UR5, UR7, !UP3 ;  /* 0x0000000705078287 */ /* 0x000fe4000d800000 */
[----:B------:R-:W-:-:S02]  /*2650*/  UIMAD UR9, UR42, UR9, UR4 ;  /* 0x000000092a0972a4 */ /* 0x000fc4000f8e0204 */
[----:B------:R-:W-:Y:S02]  /*2660*/  @!UP0 UIADD3 UR8, UPT, UPT, UR8, -UR7, URZ ;  /* 0x8000000708088290 */ /* 0x000fe4000fffe0ff */
[----:B------:R-:W-:Y:S02]  /*2670*/  @!UP0 UIMAD UR7, UR9, UR6, UR7 ;  /* 0x00000006090782a4 */ /* 0x000fe4000f8e0207 */
[----:B------:R-:W-:Y:S02]  /*2680*/  @!UP0 UIMAD UR4, UR42, UR8, UR5 ;  /* 0x000000082a0482a4 */ /* 0x000fe4000f8e0205 */
[----:B------:R-:W-:Y:S02]  /*2690*/  UIMAD UR6, UR20, UR10, UR41 ;  /* 0x0000000a140672a4 */ /* 0x000fe4000f8e0229 */
[----:B------:R-:W-:Y:S01]  /*26a0*/  UIMAD UR40, UR4, UR18, UR12 ;  /* 0x00000012042872a4 */ /* 0x000fe2000f8e020c */
[----:B------:R-:W-:Y:S02]  /*26b0*/  @!UP0 UMOV UR5, UR7 ;  /* 0x0000000700058c82 */ /* 0x000fe40008000000 */
[----:B------:R-:W-:-:S12]  /*26c0*/  UIMAD UR41, UR5, UR20, UR6 ;  /* 0x00000014052972a4 */ /* 0x000fd8000f8e0206 */
.L_x_41:
[----:B------:R-:W2:Y:S02]  /*26d0*/  LDCU UR4, c[0x0][0xb30] ;  /* 0x00016600ff0477ac */ /* 0x000ea40008000800 */
[----:B--2---:R-:W-:-:S09]  /*26e0*/  UISETP.NE.AND UP0, UPT, UR4, 0x1, UPT ;  /* 0x000000010400788c */ /* 0x004fd2000bf05270 */
[----:B------:R-:W-:Y:S05]  /*26f0*/  BRA.U UP0, `(.L_x_42) ;  /* 0x0000000100447547 */ /* 0x000fea000b800000 */
[----:B------:R-:W2:Y:S01]  /*2700*/  LDCU.128 UR8, c[0x0][0xb10] ;  /* 0x00016200ff0877ac */ /* 0x000ea20008000c00 */
[----:B------:R-:W3:Y:S01]  /*2710*/  LDCU UR12, c[0x0][0xb0c] ;  /* 0x00016180ff0c77ac */ /* 0x000ee20008000800 */
[----:B------:R-:W4:Y:S01]  /*2720*/  LDCU UR14, c[0x0][0xb20] ;  /* 0x00016400ff0e77ac */ /* 0x000f220008000800 */
[----:B--2---:R-:W-:Y:S02]  /*2730*/  UIMAD.WIDE.U32 UR6, UR41, UR8, URZ ;  /* 0x00000008290672a5 */ /* 0x004fe4000f8e00ff */
[----:B------:R-:W-:Y:S02]  /*2740*/  UIMAD.WIDE.U32 UR4, UR40, UR11, URZ ;  /* 0x0000000b280472a5 */ /* 0x000fe4000f8e00ff */
[----:B---3--:R-:W-:Y:S02]  /*2750*/  UISETP.NE.AND UP2, UPT, UR12, 0x1, UPT ;  /* 0x000000010c00788c */ /* 0x008fe4000bf45270 */
[----:B------:R-:W-:Y:S01]  /*2760*/  UISETP.NE.AND UP0, UPT, UR10, 0x1, UPT ;  /* 0x000000010a00788c */ /* 0x000fe2000bf05270 */
[----:B------:R-:W-:-:S02]  /*2770*/  UMOV UR6, UR7 ;  /* 0x0000000700067c82 */ /* 0x000fc40008000000 */
[----:B------:R-:W-:Y:S01]  /*2780*/  UMOV UR4, UR5 ;  /* 0x0000000500047c82 */ /* 0x000fe20008000000 */
[----:B------:R-:W-:Y:S02]  /*2790*/  USHF.R.U32.HI UR9, URZ, UR9, UR6 ;  /* 0x00000009ff097299 */ /* 0x000fe40008011606 */
[----:B----4-:R-:W-:Y:S02]  /*27a0*/  USHF.R.U32.HI UR4, URZ, UR14, UR4 ;  /* 0x0000000eff047299 */ /* 0x010fe40008011604 */
[----:B------:R-:W-:Y:S02]  /*27b0*/  USEL UR5, UR41, UR9, !UP2 ;  /* 0x0000000929057287 */ /* 0x000fe4000d000000 */
[----:B------:R-:W-:-:S04]  /*27c0*/  USEL UR4, UR40, UR4, !UP0 ;  /* 0x0000000428047287 */ /* 0x000fc8000c000000 */
[----:B------:R-:W-:Y:S02]  /*27d0*/  UIADD3 UR6, UPT, UPT, UR5, -UR4, URZ ;  /* 0x8000000405067290 */ /* 0x000fe4000fffe0ff */
[----:B------:R-:W-:Y:S02]  /*27e0*/  UIADD3 UR4, UPT, UPT, -UR5, UR4, URZ ;  /* 0x0000000405047290 */ /* 0x000fe4000fffe1ff */
[----:B------:R-:W-:Y:S02]  /*27f0*/  UIMAD UR40, UR6, UR10, UR40 ;  /* 0x0000000a062872a4 */ /* 0x000fe4000f8e0228 */
[----:B------:R-:W-:-:S12]  /*2800*/  UIMAD UR41, UR4, UR12, UR41 ;  /* 0x0000000c042972a4 */ /* 0x000fd8000f8e0229 */
.L_x_42:
[----:B------:R-:W-:Y:S01]  /*2810*/  VIADD R11, R11, 0x1 ;  /* 0x000000010b0b7836 */ /* 0x000fe20000000000 */
[----:B------:R-:W-:Y:S01]  /*2820*/  PLOP3.LUT P1, PT, PT, PT, PT, 0x80, 0x8 ;  /* 0x000000000008781c */ /* 0x000fe20003f2f070 */
[----:B------:R-:W-:Y:S02]  /*2830*/  UIADD3 UR47, UPT, UPT, UR41, UR61, URZ ;  /* 0x0000003d292f7290 */ /* 0x000fe4000fffe0ff */
[----:B------:R-:W-:Y:S01]  /*2840*/  UIADD3 UR46, UPT, UPT, UR40, UR60, URZ ;  /* 0x0000003c282e7290 */ /* 0x000fe2000fffe0ff */
[----:B------:R-:W-:-:S04]  /*2850*/  ISETP.NE.AND P0, PT, R11, 0x2, PT ;  /* 0x000000020b00780c */ /* 0x000fc80003f05270 */
[----:B-1----:R-:W-:Y:S02]  /*2860*/  SEL R0, RZ, 0x1, P0 ;  /* 0x00000001ff007807 */ /* 0x002fe40000000000 */
[----:B------:R-:W-:Y:S02]  /*2870*/  SEL R11, R11, RZ, P0 ;  /* 0x000000ff0b0b7207 */ /* 0x000fe40000000000 */
[----:B------:R-:W-:Y:S01]  /*2880*/  LOP3.LUT R10, R10, R0, RZ, 0x3c, !PT ;  /* 0x000000000a0a7212 */ /* 0x000fe200078e3cff */
[----:B------:R-:W-:Y:S06]  /*2890*/  BRA.U UP1, `(.L_x_43) ;  /* 0xffffffed01e47547 */ /* 0x000fec000b83ffff */
[----:B------:R-:W-:Y:S01]  /*28a0*/  UIADD3 UR13, UPT, UPT, UR13, 0x48, URZ ;  /* 0x000000480d0d7890 */ /* 0x000fe2000fffe0ff */
[----:B------:R-:W-:-:S03]  /*28b0*/  SHF.L.U32 R2, R12, 0x1f, RZ ;  /* 0x0000001f0c027819 */ /* 0x000fc600000006ff */
[----:B------:R-:W-:-:S09]  /*28c0*/  ULEA UR4, UR21, UR13, 0x3 ;  /* 0x0000000d15047291 */ /* 0x000fd2000f8e18ff */
[----:B------:R-:W1:Y:S02]  /*28d0*/  SYNCS.PHASECHK.TRANS64.TRYWAIT P0, [UR4], R2 ;  /* 0x00000002ff0075a7 */ /* 0x000e640008001104 */
[----:B-1----:R-:W-:Y:S05]  /*28e0*/  @!P0 BRA `(.L_x_44) ;  /* 0x00000044009c8947 */ /* 0x002fea0003800000 */
.L_x_120:
[----:B------:R-:W-:-:S04]  /*28f0*/  UIADD3 UR4, UPT, UPT, UR21, 0x1, URZ ;  /* 0x0000000115047890 */ /* 0x000fc8000fffe0ff */
[----:B------:R-:W-:-:S04]  /*2900*/  UISETP.NE.AND UP0, UPT, UR4, 0x9, UPT ;  /* 0x000000090400788c */ /* 0x000fc8000bf05270 */
[----:B------:R-:W-:Y:S02]  /*2910*/  USEL UR6, URZ, 0x1, UP0 ;  /* 0x00000001ff067887 */ /* 0x000fe40008000000 */
[----:B------:R-:W-:-:S04]  /*2920*/  USEL UR4, UR4, URZ, UP0 ;  /* 0x000000ff04047287 */ /* 0x000fc80008000000 */
[----:B------:R-:W-:Y:S01]  /*2930*/  ULEA UR5, UR4, UR13, 0x3 ;  /* 0x0000000d04057291 */ /* 0x000fe2000f8e18ff */
[----:B-1----:R-:W-:-:S04]  /*2940*/  LOP3.LUT R2, R12, UR6, RZ, 0x3c, !PT ;  /* 0x000000060c027c12 */ /* 0x002fc8000f8e3cff */
[----:B------:R-:W-:-:S04]  /*2950*/  SHF.L.U32 R3, R2, 0x1f, RZ ;  /* 0x0000001f02037819 */ /* 0x000fc800000006ff */
[----:B------:R-:W1:Y:S02]  /*2960*/  SYNCS.PHASECHK.TRANS64.TRYWAIT P0, [UR5], R3 ;  /* 0x00000003ff0075a7 */ /* 0x000e640008001105 */
[----:B-1----:R-:W-:Y:S05]  /*2970*/  @!P0 BRA `(.L_x_45) ;  /* 0x0000004400908947 */ /* 0x002fea0003800000 */
.L_x_122:
[----:B------:R-:W-:-:S04]  /*2980*/  UIADD3 UR4, UPT, UPT, UR4, 0x1, URZ ;  /* 0x0000000104047890 */ /* 0x000fc8000fffe0ff */
[----:B------:R-:W-:-:S04]  /*2990*/  UISETP.NE.AND UP0, UPT, UR4, 0x9, UPT ;  /* 0x000000090400788c */ /* 0x000fc8000bf05270 */
[----:B------:R-:W-:Y:S02]  /*29a0*/  USEL UR6, URZ, 0x1, UP0 ;  /* 0x00000001ff067887 */ /* 0x000fe40008000000 */
[----:B------:R-:W-:-:S04]  /*29b0*/  USEL UR4, UR4, URZ, UP0 ;  /* 0x000000ff04047287 */ /* 0x000fc80008000000 */
[----:B------:R-:W-:Y:S01]  /*29c0*/  ULEA UR5, UR4, UR13, 0x3 ;  /* 0x0000000d04057291 */ /* 0x000fe2000f8e18ff */
[----:B------:R-:W-:-:S04]  /*29d0*/  LOP3.LUT R2, R2, UR6, RZ, 0x3c, !PT ;  /* 0x0000000602027c12 */ /* 0x000fc8000f8e3cff */
[----:B-1----:R-:W-:-:S04]  /*29e0*/  SHF.L.U32 R3, R2, 0x1f, RZ ;  /* 0x0000001f02037819 */ /* 0x002fc800000006ff */
[----:B------:R-:W1:Y:S02]  /*29f0*/  SYNCS.PHASECHK.TRANS64.TRYWAIT P0, [UR5], R3 ;  /* 0x00000003ff0075a7 */ /* 0x000e640008001105 */
[----:B-1----:R-:W-:Y:S05]  /*2a00*/  @!P0 BRA `(.L_x_46) ;  /* 0x0000004400848947 */ /* 0x002fea0003800000 */
.L_x_124:
        /* <DEDUP_REMOVED lines=9> */
.L_x_126:
        /* <DEDUP_REMOVED lines=9> */
.L_x_128:
        /* <DEDUP_REMOVED lines=9> */
.L_x_130:
        /* <DEDUP_REMOVED lines=9> */
.L_x_132:
        /* <DEDUP_REMOVED lines=9> */
.L_x_134:
[----:B------:R-:W-:-:S04]  /*2ce0*/  UIADD3 UR4, UPT, UPT, UR4, 0x1, URZ ;  /* 0x0000000104047890 */ /* 0x000fc8000fffe0ff */
[----:B------:R-:W-:-:S04]  /*2cf0*/  UISETP.NE.AND UP0, UPT, UR4, 0x9, UPT ;  /* 0x000000090400788c */ /* 0x000fc8000bf05270 */
[----:B------:R-:W-:Y:S02]  /*2d00*/  USEL UR5, URZ, 0x1, UP0 ;  /* 0x00000001ff057887 */ /* 0x000fe40008000000 */
[----:B------:R-:W-:-:S04]  /*2d10*/  USEL UR4, UR4, URZ, UP0 ;  /* 0x000000ff04047287 */ /* 0x000fc80008000000 */
[----:B------:R-:W-:Y:S01]  /*2d20*/  ULEA UR4, UR4, UR13, 0x3 ;  /* 0x0000000d04047291 */ /* 0x000fe2000f8e18ff */
[----:B------:R-:W-:-:S04]  /*2d30*/  LOP3.LUT R2, R2, UR5, RZ, 0x3c, !PT ;  /* 0x0000000502027c12 */ /* 0x000fc8000f8e3cff */
[----:B------:R-:W-:Y:S01]  /*2d40*/  SHF.L.U32 R2, R2, 0x1f, RZ ;  /* 0x0000001f02027819 */ /* 0x000fe200000006ff */
[----:B-1----:R-:W-:-:S07]  /*2d50*/  IMAD.U32 R0, RZ, RZ, UR4 ;  /* 0x00000004ff007e24 */ /* 0x002fce000f8e00ff */
.L_x_52:
[----:B-1----:R1:W2:Y:S02]  /*2d60*/  SYNCS.PHASECHK.TRANS64.TRYWAIT P0, [R0+URZ], R2 ;  /* 0x00000002000075a7 */ /* 0x0022a400080011ff */
[----:B--2---:R-:W-:Y:S05]  /*2d70*/  @!P0 NANOSLEEP.SYNCS 0x989680 ;  /* 0x009896800000895d */ /* 0x004fea0003900000 */
[----:B------:R-:W2:Y:S02]  /*2d80*/  @!P0 SYNCS.PHASECHK.TRANS64 P0, [R0+URZ], R2 ;  /* 0x00000002000085a7 */ /* 0x000ea400080010ff */
[----:B--2---:R-:W-:Y:S05]  /*2d90*/  @P0 EXIT ;  /* 0x000000000000094d */ /* 0x004fea0003800000 */
[----:B------:R-:W-:Y:S05]  /*2da0*/  BRA `(.L_x_52) ;  /* 0xfffffffc00ec7947 */ /* 0x000fea000383ffff */
.L_x_23:
[----:B------:R-:W-:-:S04]  /*2db0*/  UISETP.NE.AND UP0, UPT, UR49, URZ, UPT ;  /* 0x000000ff3100728c */ /* 0x000fc8000bf05270 */
[----:B------:R-:W-:-:S09]  /*2dc0*/  UISETP.NE.OR UP0, UPT, UR18, 0x1, UP0 ;  /* 0x000000011200788c */ /* 0x000fd20008705670 */
[----:B------:R-:W-:Y:S05]  /*2dd0*/  BRA.U UP0, `(.L_x_53) ;  /* 0x0000000500487547 */ /* 0x000fea000b800000 */
[----:B------:R-:W-:Y:S01]  /*2de0*/  ISETP.GE.U32.AND P2, PT, R0, 0x2, PT ;  /* 0x000000020000780c */ /* 0x000fe20003f46070 */
[----:B------:R-:W-:Y:S01]  /*2df0*/  IMAD.MOV.U32 R12, RZ, RZ, 0x1 ;  /* 0x00000001ff0c7424 */ /* 0x000fe200078e00ff */
[----:B------:R-:W-:Y:S02]  /*2e00*/  CS2R R10, SRZ ;  /* 0x00000000000a7805 */ /* 0x000fe4000001ff00 */
[----:B------:R-:W-:Y:S01]  /*2e10*/  CS2R R8, SRZ ;  /* 0x0000000000087805 */ /* 0x000fe2000001ff00 */
[----:B------:R-:W-:Y:S01]  /*2e20*/  UMOV UR6, 0x400 ;  /* 0x0000040000067882 */ /* 0x000fe20000000000 */
[----:B------:R-:W-:Y:S01]  /*2e30*/  UMOV UR5, URZ ;  /* 0x000000ff00057c82 */ /* 0x000fe20008000000 */
[----:B------:R-:W-:-:S12]  /*2e40*/  ULEA UR6, UR49, UR6, 0x18 ;  /* 0x0000000631067291 */ /* 0x000fd8000f8ec0ff */
.L_x_57:
[----:B------:R-:W-:Y:S02]  /*2e50*/  LEA R2, R8, UR6, 0x3 ;  /* 0x0000000608027c11 */ /* 0x000fe4000f8e18ff */
[----:B------:R-:W-:-:S03]  /*2e60*/  SHF.L.U32 R4, R9, 0x1f, RZ ;  /* 0x0000001f09047819 */ /* 0x000fc600000006ff */
[----:B------:R-:W-:Y:S01]  /*2e70*/  VIADD R5, R2, 0x130 ;  /* 0x0000013002057836 */ /* 0x000fe20000000000 */
[----:B------:R-:W2:Y:S02]  /*2e80*/  SYNCS.PHASECHK.TRANS64.TRYWAIT P0, [R2+URZ+0x120], R4 ;  /* 0x00012004020075a7 */ /* 0x000ea400080011ff */
[----:B--2---:R-:W-:Y:S05]  /*2e90*/  @!P0 BRA `(.L_x_54) ;  /* 0x0000004000f08947 */ /* 0x004fea0003800000 */
.L_x_135:
[----:B------:R-:W-:Y:S01]  /*2ea0*/  ULEA UR4, UR5, UR6, 0x3 ;  /* 0x0000000605047291 */ /* 0x000fe2000f8e18ff */
[----:B--2---:R-:W-:Y:S01]  /*2eb0*/  PRMT R2, RZ, 0x654, R5 ;  /* 0x00000654ff027816 */ /* 0x004fe20000000005 */
[----:B------:R-:W-:Y:S01]  /*2ec0*/  @!P2 IMAD.MOV.U32 R4, RZ, RZ, 0x10 ;  /* 0x00000010ff04a424 */ /* 0x000fe200078e00ff */
[----:B------:R-:W-:Y:S01]  /*2ed0*/  SHF.L.U32 R5, R12, 0x1f, RZ ;  /* 0x0000001f0c057819 */ /* 0x000fe200000006ff */
[----:B------:R-:W-:Y:S01]  /*2ee0*/  UIADD3 UR7, UPT, UPT, UR4, 0xc0, URZ ;  /* 0x000000c004077890 */ /* 0x000fe2000fffe0ff */
[----:B------:R2:W-:Y:S05]  /*2ef0*/  SYNCS.ARRIVE.TRANS64.RED.A1T0 RZ, [R2+URZ], RZ ;  /* 0x000000ff02ff79a7 */ /* 0x0005ea00081004ff */
[----:B------:R-:W-:Y:S01]  /*2f00*/  IMAD.U32 R6, RZ, RZ, UR7 ;  /* 0x00000007ff067e24 */ /* 0x000fe2000f8e00ff */
[----:B------:R-:W3:Y:S04]  /*2f10*/  SYNCS.PHASECHK.TRANS64.TRYWAIT P0, [UR4+0xd0], R5 ;  /* 0x0000d005ff0075a7 */ /* 0x000ee80008001104 */
[----:B------:R-:W-:Y:S01]  /*2f20*/  PRMT R6, R0, 0x654, R6 ;  /* 0x0000065400067816 */ /* 0x000fe20000000006 */
[----:B--23--:R-:W-:Y:S06]  /*2f30*/  @!P0 BRA `(.L_x_55) ;  /* 0x0000004000dc8947 */ /* 0x00cfec0003800000 */
.L_x_137:
[----:B------:R-:W-:Y:S01]  /*2f40*/  ULEA UR8, UR5, UR6, 0x4 ;  /* 0x0000000605087291 */ /* 0x000fe2000f8e20ff */
[----:B------:R-:W-:Y:S01]  /*2f50*/  SEL R3, R6, R3, !P2 ;  /* 0x0000000306037207 */ /* 0x000fe20005000000 */
[----:B------:R-:W-:Y:S01]  /*2f60*/  UIADD3 UR9, UPT, UPT, UR4, 0xc0, URZ ;  /* 0x000000c004097890 */ /* 0x000fe2000fffe0ff */
[----:B--2---:R-:W-:Y:S01]  /*2f70*/  LEA R2, R11, UR6, 0x3 ;  /* 0x000000060b027c11 */ /* 0x004fe2000f8e18ff */
[----:B------:R-:W-:Y:S01]  /*2f80*/  UIADD3 UR8, UPT, UPT, UR8, 0x150, URZ ;  /* 0x0000015008087890 */ /* 0x000fe2000fffe0ff */
[----:B------:R2:W-:Y:S01]  /*2f90*/  @!P2 SYNCS.ARRIVE.TRANS64.RED RZ, [R3+URZ], R4 ;  /* 0x0000000403ffa9a7 */ /* 0x0005e200080004ff */
[----:B------:R-:W-:Y:S01]  /*2fa0*/  UIADD3 UR4, UPT, UPT, UR5, 0x1, URZ ;  /* 0x0000000105047890 */ /* 0x000fe2000fffe0ff */
[----:B------:R-:W-:-:S03]  /*2fb0*/  VIADD R8, R8, 0x1 ;  /* 0x0000000108087836 */ /* 0x000fc60000000000 */
[----:B------:R-:W-:Y:S02]  /*2fc0*/  UISETP.NE.AND UP0, UPT, UR4, 0x2, UPT ;  /* 0x000000020400788c */ /* 0x000fe4000bf05270 */
[----:B------:R-:W-:Y:S01]  /*2fd0*/  ISETP.NE.AND P0, PT, R8, 0x2, PT ;  /* 0x000000020800780c */ /* 0x000fe20003f05270 */
[----:B------:R-:W-:Y:S06]  /*2fe0*/  UGETNEXTWORKID.BROADCAST [UR8], [UR9] ;  /* 0x00000000080073ca */ /* 0x000fec0008000100 */
[----:B------:R-:W-:Y:S02]  /*2ff0*/  USEL UR7, URZ, 0x1, UP0 ;  /* 0x00000001ff077887 */ /* 0x000fe40008000000 */
[----:B------:R-:W-:-:S04]  /*3000*/  USEL UR5, UR4, URZ, UP0 ;  /* 0x000000ff04057287 */ /* 0x000fc80008000000 */
[----:B------:R-:W-:Y:S02]  /*3010*/  LOP3.LUT R12, R12, UR7, RZ, 0x3c, !PT ;  /* 0x000000070c0c7c12 */ /* 0x000fe4000f8e3cff */
[----:B--2---:R-:W-:-:S04]  /*3020*/  SHF.L.U32 R4, R10, 0x1f, RZ ;  /* 0x0000001f0a047819 */ /* 0x004fc800000006ff */
[----:B------:R-:W2:Y:S02]  /*3030*/  SYNCS.PHASECHK.TRANS64.TRYWAIT P1, [R2+URZ+0xc0], R4 ;  /* 0x0000c004020075a7 */ /* 0x000ea400080211ff */
[----:B--2---:R-:W-:Y:S05]  /*3040*/  @!P1 BRA `(.L_x_56) ;  /* 0x0000004000b09947 */ /* 0x004fea0003800000 */
.L_x_138:
[C---:B--2---:R-:W-:Y:S01]  /*3050*/  LEA R4, R11.reuse, UR6, 0x4 ;  /* 0x000000060b047c11 */ /* 0x044fe2000f8e20ff */
[----:B------:R-:W-:Y:S01]  /*3060*/  VIADD R2, R2, 0xd0 ;  /* 0x000000d002027836 */ /* 0x000fe20000000000 */
[----:B------:R-:W-:Y:S01]  /*3070*/  SEL R8, R8, RZ, P0 ;  /* 0x000000ff08087207 */ /* 0x000fe20000000000 */
[----:B------:R-:W-:-:S03]  /*3080*/  VIADD R11, R11, 0x1 ;  /* 0x000000010b0b7836 */ /* 0x000fc60000000000 */
[----:B------:R-:W2:Y:S01]  /*3090*/  LDS.128 R4, [R4+0x150] ;  /* 0x0001500004047984 */ /* 0x000ea20000000c00 */
[----:B------:R-:W-:Y:S02]  /*30a0*/  PRMT R2, RZ, 0x654, R2 ;  /* 0x00000654ff027816 */ /* 0x000fe40000000002 */
[C---:B------:R-:W-:Y:S01]  /*30b0*/  ISETP.NE.AND P1, PT, R11.reuse, 0x2, PT ;  /* 0x000000020b00780c */ /* 0x040fe20003f25270 */
[----:B------:R-:W-:Y:S01]  /*30c0*/  @!PT LDS RZ, [RZ] ;  /* 0x00000000fffff984 */ /* 0x000fe20000000800 */
[----:B------:R-:W-:Y:S01]  /*30d0*/  @!PT LDS RZ, [RZ] ;  /* 0x00000000fffff984 */ /* 0x000fe20000000800 */
[----:B------:R-:W-:Y:S01]  /*30e0*/  @!PT LDS RZ, [RZ] ;  /* 0x00000000fffff984 */ /* 0x000fe20000000800 */
[----:B------:R-:W-:Y:S01]  /*30f0*/  @!PT LDS RZ, [RZ] ;  /* 0x00000000fffff984 */ /* 0x000fe20000000800 */
[----:B------:R3:W-:Y:S06]  /*3100*/  MEMBAR.ALL.CTA ;  /* 0x0000000000007992 */ /* 0x0007ec0000008000 */
[----:B---3--:R-:W3:Y:S01]  /*3110*/  FENCE.VIEW.ASYNC.S ;  /* 0x00000000000073c6 */ /* 0x008ee20000000000 */
[----:B------:R-:W-:Y:S01]  /*3120*/  SEL R11, R11, RZ, P1 ;  /* 0x000000ff0b0b7207 */ /* 0x000fe20000800000 */
[----:B---3--:R3:W-:Y:S01]  /*3130*/  SYNCS.ARRIVE.TRANS64.RED.A1T0 RZ, [R2+URZ], RZ ;  /* 0x000000ff02ff79a7 */ /* 0x0087e200081004ff */
[----:B--2---:R-:W-:-:S02]  /*3140*/  LOP3.LUT P3, RZ, R6, 0x1, RZ, 0xc0, !PT ;  /* 0x0000000106ff7812 */ /* 0x004fc4000786c0ff */
[----:B------:R-:W-:-:S04]  /*3150*/  SEL R4, RZ, 0x1, P1 ;  /* 0x00000001ff047807 */ /* 0x000fc80000800000 */
[----:B------:R-:W-:Y:S02]  /*3160*/  LOP3.LUT R10, R10, R4, RZ, 0x3c, !PT ;  /* 0x000000040a0a7212 */ /* 0x000fe400078e3cff */
[----:B---3--:R-:W-:-:S04]  /*3170*/  SEL R2, RZ, 0x1, P0 ;  /* 0x00000001ff027807 */ /* 0x008fc80000000000 */
[----:B------:R-:W-:Y:S01]  /*3180*/  LOP3.LUT R9, R9, R2, RZ, 0x3c, !PT ;  /* 0x0000000209097212 */ /* 0x000fe200078e3cff */
[----:B------:R-:W-:Y:S06]  /*3190*/  @P3 BRA `(.L_x_57) ;  /* 0xfffffffc002c3947 */ /* 0x000fec000383ffff */
[----:B------:R-:W-:Y:S01]  /*31a0*/  ULEA UR4, UR5, UR6, 0x3 ;  /* 0x0000000605047291 */ /* 0x000fe2000f8e18ff */
[----:B------:R-:W-:-:S08]  /*31b0*/  SHF.L.U32 R2, R12, 0x1f, RZ ;  /* 0x0000001f0c027819 */ /* 0x000fd000000006ff */
[----:B------:R-:W2:Y:S02]  /*31c0*/  SYNCS.PHASECHK.TRANS64 P0, [UR4+0xd0], R2 ;  /* 0x0000d002ff0075a7 */ /* 0x000ea40008001004 */
[----:B--2---:R-:W-:Y:S05]  /*31d0*/  @P0 BRA `(.L_x_58) ;  /* 0x0000000000080947 */ /* 0x004fea0003800000 */
[----:B------:R-:W2:Y:S02]  /*31e0*/  SYNCS.PHASECHK.TRANS64.TRYWAIT P0, [UR4+0xd0], R2 ;  /* 0x0000d002ff0075a7 */ /* 0x000ea40008001104 */
[----:B--2---:R-:W-:Y:S05]  /*31f0*/  @!P0 BRA `(.L_x_59) ;  /* 0x0000004000588947 */ /* 0x004fea0003800000 */
.L_x_58:
[----:B------:R-:W-:-:S04]  /*3200*/  UIADD3 UR7, UPT, UPT, UR5, 0x1, URZ ;  /* 0x0000000105077890 */ /* 0x000fc8000fffe0ff */
[----:B------:R-:W-:-:S04]  /*3210*/  UISETP.NE.AND UP0, UPT, UR7, 0x2, UPT ;  /* 0x000000020700788c */ /* 0x000fc8000bf05270 */
[----:B------:R-:W-:Y:S02]  /*3220*/  USEL UR8, URZ, 0x1, UP0 ;  /* 0x00000001ff087887 */ /* 0x000fe40008000000 */
[----:B------:R-:W-:-:S04]  /*3230*/  USEL UR7, UR7, URZ, UP0 ;  /* 0x000000ff07077287 */ /* 0x000fc80008000000 */
[----:B------:R-:W-:Y:S01]  /*3240*/  ULEA UR7, UR7, UR6, 0x3 ;  /* 0x0000000607077291 */ /* 0x000fe2000f8e18ff */
[----:B--2---:R-:W-:-:S04]  /*3250*/  LOP3.LUT R2, R12, UR8, RZ, 0x3c, !PT ;  /* 0x000000080c027c12 */ /* 0x004fc8000f8e3cff */
[----:B------:R-:W-:-:S04]  /*3260*/  SHF.L.U32 R0, R2, 0x1f, RZ ;  /* 0x0000001f02007819 */ /* 0x000fc800000006ff */
[----:B------:R-:W2:Y:S02]  /*3270*/  SYNCS.PHASECHK.TRANS64 P0, [UR7+0xd0], R0 ;  /* 0x0000d000ff0075a7 */ /* 0x000ea40008001007 */
[----:B-12---:R-:W-:Y:S05]  /*3280*/  @P0 EXIT ;  /* 0x000000000000094d */ /* 0x006fea0003800000 */
[----:B------:R-:W-:Y:S02]  /*3290*/  SHF.L.U32 R2, R2, 0x1f, RZ ;  /* 0x0000001f02027819 */ /* 0x000fe400000006ff */
[----:B------:R-:W-:-:S07]  /*32a0*/  MOV R0, UR7 ;  /* 0x0000000700007c02 */ /* 0x000fce0008000f00 */
.L_x_60:
[----:B-1----:R1:W2:Y:S02]  /*32b0*/  SYNCS.PHASECHK.TRANS64.TRYWAIT P0, [R0+URZ+0xd0], R2 ;  /* 0x0000d002000075a7 */ /* 0x0022a400080011ff */
[----:B--2---:R-:W-:Y:S05]  /*32c0*/  @!P0 NANOSLEEP.SYNCS 0x989680 ;  /* 0x009896800000895d */ /* 0x004fea0003900000 */
[----:B------:R-:W2:Y:S02]  /*32d0*/  @!P0 SYNCS.PHASECHK.TRANS64 P0, [R0+URZ+0xd0], R2 ;  /* 0x0000d002000085a7 */ /* 0x000ea400080010ff */
[----:B--2---:R-:W-:Y:S05]  /*32e0*/  @P0 EXIT ;  /* 0x000000000000094d */ /* 0x004fea0003800000 */
[----:B------:R-:W-:Y:S05]  /*32f0*/  BRA `(.L_x_60) ;  /* 0xfffffffc00ec7947 */ /* 0x000fea000383ffff */
.L_x_53:
[----:B------:R-:W-:Y:S05]  /*3300*/  BRA.U UP5, `(.L_x_61) ;  /* 0x0000001105447547 */ /* 0x000fea000b800000 */
[----:B------:R-:W-:Y:S01]  /*3310*/  UMOV UR4, 0x40 ;  /* 0x0000004000047882 */ /* 0x000fe20000000000 */
[----:B------:R-:W-:Y:S01]  /*3320*/  NOP ;  /* 0x0000000000007918 */ /* 0x000fe20000000000 */
[----:B------:R-:W-:Y:S01]  /*3330*/  ULEA UR5, UR49, UR4, 0x18 ;  /* 0x0000000431057291 */ /* 0x000fe2000f8ec0ff */
[----:B------:R-:W-:Y:S02]  /*3340*/  UMOV UR6, 0x400 ;  /* 0x0000040000067882 */ /* 0x000fe40000000000 */
[----:B------:R-:W-:-:S06]  /*3350*/  ULEA UR6, UR49, UR6, 0x18 ;  /* 0x0000000631067291 */ /* 0x000fcc000f8ec0ff */
[----:B------:R-:W2:Y:S02]  /*3360*/  LDS.U8 R0, [UR5+0x1c] ;  /* 0x00001c05ff007984 */ /* 0x000ea40008000000 */
[----:B--2---:R-:W-:-:S13]  /*3370*/  ISETP.NE.AND P0, PT, R0, RZ, PT ;  /* 0x000000ff0000720c */ /* 0x004fda0003f05270 */
[----:B------:R-:W-:Y:S05]  /*3380*/  @P0 BRA `(.L_x_62) ;  /* 0x0000000000580947 */ /* 0x000fea0003800000 */
[----:B------:R-:W-:-:S13]  /*3390*/  ELECT P0, URZ, PT ;  /* 0x0000000000ff782f */ /* 0x000fda0003800000 */
[----:B------:R-:W-:Y:S05]  /*33a0*/  @!P0 BRA `(.L_x_63) ;  /* 0x0000000000608947 */ /* 0x000fea0003800000 */
[----:B------:R-:W-:Y:S01]  /*33b0*/  UMOV UR4, 0x10 ;  /* 0x0000001000047882 */ /* 0x000fe20000000000 */
[----:B------:R-:W-:Y:S01]  /*33c0*/  HFMA2 R0, -RZ, RZ, 0, 5.9604644775390625e-08 ;  /* 0x00000001ff007431 */ /* 0x000fe200000001ff */
[----:B------:R-:W-:-:S03]  /*33d0*/  MOV R3, 0xffff ;  /* 0x0000ffff00037802 */ /* 0x000fc60000000f00 */
[----:B------:R-:W-:Y:S04]  /*33e0*/  DEPBAR.LE SB2, 0x36 ;  /* 0x0000ad800000791a */ /* 0x000fe80000000000 */
[----:B------:R-:W2:Y:S02]  /*33f0*/  UTCATOMSWS.FIND_AND_SET.ALIGN UP0, UR4, UR4 ;  /* 0x00000004000475e3 */ /* 0x000ea40008000800 */
[----:B--2---:R-:W-:Y:S01]  /*3400*/  MOV R4, UR4 ;  /* 0x0000000400047c02 */ /* 0x004fe20008000f00 */
[----:B------:R-:W-:Y:S06]  /*3410*/  BRA.U UP0, `(.L_x_64) ;  /* 0x0000000100187547 */ /* 0x000fec000b800000 */
.L_x_65:
[----:B------:R-:W-:Y:S05]  /*3420*/  NANOSLEEP 0x64 ;  /* 0x000000640000795d */ /* 0x000fea0003800000 */
[----:B------:R-:W-:-:S05]  /*3430*/  UMOV UR4, 0x10 ;  /* 0x0000001000047882 */ /* 0x000fca0000000000 */
[----:B------:R-:W-:Y:S04]  /*3440*/  DEPBAR.LE SB2, 0x36 ;  /* 0x0000ad800000791a */ /* 0x000fe80000000000 */
[----:B------:R-:W2:Y:S02]  /*3450*/  UTCATOMSWS.FIND_AND_SET.ALIGN UP0, UR4, UR4 ;  /* 0x00000004000475e3 */ /* 0x000ea40008000800 */
[----:B--2---:R-:W-:Y:S01]  /*3460*/  MOV R4, UR4 ;  /* 0x0000000400047c02 */ /* 0x004fe20008000f00 */
[----:B------:R-:W-:Y:S05]  /*3470*/  BRA.U !UP0, `(.L_x_65) ;  /* 0xfffffffd08e87547 */ /* 0x000fea000b83ffff */
.L_x_64:
[-C--:B------:R-:W-:Y:S02]  /*3480*/  SHF.L.U32 R3, R3, R4.reuse, RZ ;  /* 0x0000000403037219 */ /* 0x080fe400000006ff */
[----:B------:R-:W-:Y:S01]  /*3490*/  SHF.L.U32 R0, R0, R4, RZ ;  /* 0x0000000400007219 */ /* 0x000fe200000006ff */
[----:B------:R-:W-:Y:S02]  /*34a0*/  IMAD.SHL.U32 R4, R4, 0x20, RZ ;  /* 0x0000002004047824 */ /* 0x000fe400078e00ff */
[----:B------:R2:W-:Y:S04]  /*34b0*/  ATOMS.OR RZ, [UR5+0x14], R3 ;  /* 0x00001403ffff798c */ /* 0x0005e8000b000005 */
[----:B------:R2:W-:Y:S04]  /*34c0*/  ATOMS.OR RZ, [UR5+0x18], R0 ;  /* 0x00001800ffff798c */ /* 0x0005e8000b000005 */
[----:B------:R2:W-:Y:S01]  /*34d0*/  STS [UR6+0x170], R4 ;  /* 0x00017004ff007988 */ /* 0x0005e20008000806 */
[----:B------:R-:W-:Y:S05]  /*34e0*/  BRA `(.L_x_63) ;  /* 0x0000000000107947 */ /* 0x000fea0003800000 */
.L_x_62:
[----:B------:R-:W-:Y:S02]  /*34f0*/  MOV R0, 0xffffffff ;  /* 0xffffffff00007802 */ /* 0x000fe40000000f00 */
[----:B------:R-:W-:-:S03]  /*3500*/  MOV R4, 0x3530 ;  /* 0x0000353000047802 */ /* 0x000fc60000000f00 */
[----:B------:R2:W-:Y:S04]  /*3510*/  STS [UR6+0x170], R0 ;  /* 0x00017000ff007988 */ /* 0x0005e80008000806 */
[----:B-12--5:R-:W-:Y:S05]  /*3520*/  CALL.REL.NOINC `($__internal_1_$__cuda_sm10x_tcgen05_guardrail_trap_phase_invalid_during_alloc) ;  /* 0x0000004000ec7944 */ /* 0x026fea0003c00000 */
.L_x_63:
[----:B------:R-:W-:Y:S05]  /*3530*/  WARPSYNC.ALL ;  /* 0x0000000000007948 */ /* 0x000fea0003800000 */
[----:B------:R-:W3:Y:S01]  /*3540*/  S2UR UR4, SR_CgaCtaId ;  /* 0x00000000000479c3 */ /* 0x000ee20000008800 */
[----:B------:R-:W-:Y:S01]  /*3550*/  UMOV UR41, 0x400 ;  /* 0x0000040000297882 */ /* 0x000fe20000000000 */
[----:B------:R-:W-:-:S06]  /*3560*/  NOP ;  /* 0x0000000000007918 */ /* 0x000fcc0000000000 */
[----:B------:R-:W-:Y:S06]  /*3570*/  BAR.ARV 0x6, 0xa0 ;  /* 0x0182800000007b1d */ /* 0x000fec0000002000 */
[----:B------:R-:W4:Y:S01]  /*3580*/  LDCU UR6, c[0x0][0x38c] ;  /* 0x00007180ff0677ac */ /* 0x000f220008000800 */
[----:B------:R-:W-:Y:S01]  /*3590*/  LOP3.LUT R2, R2, 0xffff, RZ, 0xc0, !PT ;  /* 0x0000ffff02027812 */ /* 0x000fe200078ec0ff */
[----:B------:R-:W-:Y:S01]  /*35a0*/  IMAD.MOV.U32 R11, RZ, RZ, 0x1 ;  /* 0x00000001ff0b7424 */ /* 0x000fe200078e00ff */
[----:B------:R-:W-:Y:S01]  /*35b0*/  CS2R R8, SRZ ;  /* 0x0000000000087805 */ /* 0x000fe2000001ff00 */
[----:B------:R-:W1:Y:S01]  /*35c0*/  LDCU UR7, c[0x0][0x38c] ;  /* 0x00007180ff0777ac */ /* 0x000e620008000800 */
[----:B------:R-:W-:Y:S01]  /*35d0*/  R2UR UR42, R2 ;  /* 0x00000000022a72ca */ /* 0x000fe200000e0000 */
[----:B------:R-:W-:Y:S01]  /*35e0*/  IMAD.MOV.U32 R10, RZ, RZ, RZ ;  /* 0x000000ffff0a7224 */ /* 0x000fe200078e00ff */
[----:B------:R-:W-:Y:S01]  /*35f0*/  UMOV UR45, URZ ;  /* 0x000000ff002d7c82 */ /* 0x000fe20008000000 */
[----:B------:R-:W-:Y:S01]  /*3600*/  UMOV UR39, URZ ;  /* 0x000000ff00277c82 */ /* 0x000fe20008000000 */
[----:B---3--:R-:W-:Y:S01]  /*3610*/  ULEA UR41, UR4, UR41, 0x18 ;  /* 0x0000002904297291 */ /* 0x008fe2000f8ec0ff */
[----:B------:R-:W-:Y:S01]  /*3620*/  UMOV UR62, 0x0 ;  /* 0x00000000003e7882 */ /* 0x000fe20000000000 */
[----:B------:R-:W-:-:S02]  /*3630*/  UMOV UR63, 0x4080490 ;  /* 0x04080490003f7882 */ /* 0x000fc40000000000 */
[----:B------:R-:W-:Y:S02]  /*3640*/  UIADD3 UR5, UPT, UPT, UR41, 0x2400, URZ ;  /* 0x0000240029057890 */ /* 0x000fe4000fffe0ff */
[----:B------:R-:W-:Y:S02]  /*3650*/  UIADD3 UR4, UPT, UPT, UR41, 0x26400, URZ ;  /* 0x0002640029047890 */ /* 0x000fe4000fffe0ff */
[----:B----4-:R-:W-:Y:S01]  /*3660*/  UIADD3 UR6, UPT, UPT, UR6, 0x7f, URZ ;  /* 0x0000007f06067890 */ /* 0x010fe2000fffe0ff */
[----:B--2---:R-:W2:Y:S01]  /*3670*/  LDS R0, [UR41+0x170] ;  /* 0x00017029ff007984 */ /* 0x004ea20008000800 */
[----:B------:R-:W-:Y:S02]  /*3680*/  USHF.R.U32.HI UR5, URZ, 0x4, UR5 ;  /* 0x00000004ff057899 */ /* 0x000fe40008011605 */
[----:B------:R-:W-:Y:S02]  /*3690*/  USHF.R.S32.HI UR47, URZ, 0x1f, UR6 ;  /* 0x0000001fff2f7899 */ /* 0x000fe40008011406 */
[----:B------:R-:W-:-:S02]  /*36a0*/  USHF.R.U32.HI UR4, URZ, 0x4, UR4 ;  /* 0x00000004ff047899 */ /* 0x000fc40008011604 */
[----:B------:R-:W-:Y:S02]  /*36b0*/  ULEA.HI UR47, UR47, UR6, URZ, 0x7 ;  /* 0x000000062f2f7291 */ /* 0x000fe4000f8f38ff */
[----:B------:R-:W-:Y:S02]  /*36c0*/  ULOP3.LUT UR5, UR5, 0x3fff, URZ, 0xc0, !UPT ;  /* 0x00003fff05057892 */ /* 0x000fe4000f8ec0ff */
[----:B------:R-:W-:Y:S02]  /*36d0*/  USHF.R.S32.HI UR47, URZ, 0x7, UR47 ;  /* 0x00000007ff2f7899 */ /* 0x000fe4000801142f */
[----:B------:R-:W-:Y:S02]  /*36e0*/  ULOP3.LUT UR4, UR4, 0x3fff, URZ, 0xc0, !UPT ;  /* 0x00003fff04047892 */ /* 0x000fe4000f8ec0ff */
[----:B------:R-:W-:Y:S01]  /*36f0*/  UISETP.LT.AND UP0, UPT, UR47, 0x1, UPT ;  /* 0x000000012f00788c */ /* 0x000fe2000bf01270 */
[----:B------:R-:W-:Y:S01]  /*3700*/  UMOV UR60, 0x0 ;  /* 0x00000000003c7882 */ /* 0x000fe20000000000 */
[----:B------:R-:W-:-:S02]  /*3710*/  UMOV UR61, 0x4080490 ;  /* 0x04080490003d7882 */ /* 0x000fc40000000000 */
[----:B------:R-:W-:Y:S01]  /*3720*/  USEL UR64, UR47, 0x1, !UP0 ;  /* 0x000000012f407887 */ /* 0x000fe2000c000000 */
[----:B------:R-:W-:Y:S01]  /*3730*/  UMOV UR58, 0x0 ;  /* 0x00000000003a7882 */ /* 0x000fe20000000000 */
[----:B------:R-:W-:Y:S01]  /*3740*/  UMOV UR59, 0x4080490 ;  /* 0x04080490003b7882 */ /* 0x000fe20000000000 */
[----:B------:R-:W-:Y:S01]  /*3750*/  UMOV UR56, 0x0 ;  /* 0x0000000000387882 */ /* 0x000fe20000000000 */
[----:B------:R-:W-:Y:S01]  /*3760*/  UMOV UR57, 0x4080490 ;  /* 0x0408049000397882 */ /* 0x000fe20000000000 */
[----:B------:R-:W-:Y:S01]  /*3770*/  UMOV UR54, 0x0 ;  /* 0x0000000000367882 */ /* 0x000fe20000000000 */
[----:B------:R-:W-:Y:S01]  /*3780*/  UMOV UR55, 0x4080490 ;  /* 0x0408049000377882 */ /* 0x000fe20000000000 */
[----:B------:R-:W-:Y:S01]  /*3790*/  UMOV UR52, 0x0 ;  /* 0x0000000000347882 */ /* 0x000fe20000000000 */
[----:B------:R-:W-:Y:S01]  /*37a0*/  UMOV UR53, 0x4080490 ;  /* 0x0408049000357882 */ /* 0x000fe20000000000 */
[----:B------:R-:W-:Y:S02]  /*37b0*/  ULOP3.LUT UR43, UR5, 0x10000, URZ, 0xfc, !UPT ;  /* 0x00010000052b7892 */ /* 0x000fe4000f8efcff */
[----:B------:R-:W-:-:S02]  /*37c0*/  ULOP3.LUT UR44, UR4, 0x10000, URZ, 0xfc, !UPT ;  /* 0x00010000042c7892 */ /* 0x000fc4000f8efcff */
[----:B------:R-:W-:Y:S02]  /*37d0*/  UIADD3 UR64, UPT, UPT, -UR64, URZ, URZ ;  /* 0x000000ff40407290 */ /* 0x000fe4000fffe1ff */
[----:B-1----:R-:W-:Y:S01]  /*37e0*/  UISETP.GE.AND UP4, UPT, UR7, 0x1, UPT ;  /* 0x000000010700788c */ /* 0x002fe2000bf86270 */
[----:B------:R-:W-:Y:S01]  /*37f0*/  UMOV UR50, 0x0 ;  /* 0x0000000000327882 */ /* 0x000fe20000000000 */
[----:B------:R-:W-:Y:S01]  /*3800*/  UMOV UR51, 0x4080490 ;  /* 0x0408049000337882 */ /* 0x000fe20000000000 */
[----:B------:R-:W-:Y:S01]  /*3810*/  UMOV UR48, 0x0 ;  /* 0x0000000000307882 */ /* 0x000fe20000000000 */
[----:B--2---:R-:W-:Y:S01]  /*3820*/  R2UR UR65, R0 ;  /* 0x00000000004172ca */ /* 0x004fe200000e0000 */
[----:B------:R-:W-:-:S14]  /*3830*/  UMOV UR49, 0x4080490 ;  /* 0x0408049000317882 */ /* 0x000fdc0000000000 */
.L_x_72:
[----:B------:R-:W-:Y:S02]  /*3840*/  LEA R0, R10, UR41, 0x3 ;  /* 0x000000290a007c11 */ /* 0x000fe4000f8e18ff */
[----:B------:R-:W-:Y:S02]  /*3850*/  SHF.L.U32 R2, R9, 0x1f, RZ ;  /* 0x0000001f09027819 */ /* 0x000fe400000006ff */
[----:B------:R-:W-:Y:S01]  /*3860*/  PLOP3.LUT P0, PT, PT, PT, UP4, 0x80, 0x8 ;  /* 0x000000000008781c */ /* 0x000fe20003f0f048 */
[----:B------:R-:W-:Y:S01]  /*3870*/  VIADD R3, R0, 0xd0 ;  /* 0x000000d000037836 */ /* 0x000fe20000000000 */
[----:B-1----:R-:W1:Y:S02]  /*3880*/  SYNCS.PHASECHK.TRANS64.TRYWAIT P1, [R0+URZ+0xc0], R2 ;  /* 0x0000c002000075a7 */ /* 0x002e6400080211ff */
[----:B-1-3--:R-:W-:Y:S09]  /*3890*/  @!P1 BRA `(.L_x_66) ;  /* 0x0000003800c89947 */ /* 0x00aff20003800000 */
.L_x_140:
[----:B------:R-:W-:Y:S01]  /*38a0*/  LEA R4, R10, UR41, 0x4 ;  /* 0x000000290a047c11 */ /* 0x000fe2000f8e20ff */
[----:B------:R-:W-:Y:S01]  /*38b0*/  @UP4 ULEA UR4, UR39, UR41, 0x3 ;  /* 0x0000002927044291 */ /* 0x000fe2000f8e18ff */
[----:B------:R-:W-:Y:S01]  /*38c0*/  PLOP3.LUT P2, PT, PT, PT, PT, 0x80, 0x8 ;  /* 0x000000000008781c */ /* 0x000fe20003f4f070 */
[----:B------:R-:W-:Y:S01]  /*38d0*/  ULEA UR46, UR45, UR41, 0x3 ;  /* 0x000000292d2e7291 */ /* 0x000fe2000f8e18ff */
[----:B------:R-:W-:Y:S02]  /*38e0*/  PRMT R3, RZ, 0x654, R3 ;  /* 0x00000654ff037816 */ /* 0x000fe40000000003 */
[----:B------:R-:W2:Y:S01]  /*38f0*/  LDS.128 R4, [R4+0x150] ;  /* 0x0001500004047984 */ /* 0x000ea20000000c00 */
[----:B-1----:R-:W-:Y:S02]  /*3900*/  @P0 SHF.L.U32 R2, R8, 0x1f, RZ ;  /* 0x0000001f08020819 */ /* 0x002fe400000006ff */
[----:B------:R-:W-:Y:S01]  /*3910*/  SHF.L.U32 R0, R11, 0x1f, RZ ;  /* 0x0000001f0b007819 */ /* 0x000fe200000006ff */
[----:B------:R-:W-:Y:S01]  /*3920*/  @!PT LDS RZ, [RZ] ;  /* 0x00000000fffff984 */ /* 0x000fe20000000800 */
[----:B------:R-:W-:Y:S01]  /*3930*/  @!PT LDS RZ, [RZ] ;  /* 0x00000000fffff984 */ /* 0x000fe20000000800 */
[----:B------:R-:W-:Y:S01]  /*3940*/  @!PT LDS RZ, [RZ] ;  /* 0x00000000fffff984 */ /* 0x000fe20000000800 */
[----:B------:R-:W-:Y:S01]  /*3950*/  @!PT LDS RZ, [RZ] ;  /* 0x00000000fffff984 */ /* 0x000fe20000000800 */
[----:B------:R1:W-:Y:S06]  /*3960*/  MEMBAR.ALL.CTA ;  /* 0x0000000000007992 */ /* 0x0003ec0000008000 */
[----:B-1----:R-:W1:Y:S02]  /*3970*/  FENCE.VIEW.ASYNC.S ;  /* 0x00000000000073c6 */ /* 0x002e640000000000 */
[----:B-1----:R1:W-:Y:S01]  /*3980*/  SYNCS.ARRIVE.TRANS64.RED.A1T0 RZ, [R3+URZ], RZ ;  /* 0x000000ff03ff79a7 */ /* 0x0023e200081004ff */
[----:B------:R1:W3:Y:S01]  /*3990*/  @P0 SYNCS.PHASECHK.TRANS64.TRYWAIT P2, [UR4], R2 ;  /* 0x00000002ff0005a7 */ /* 0x0002e20008041104 */
[----:B------:R-:W-:Y:S01]  /*39a0*/  ULEA.HI UR4, UR45, UR45, URZ, 0x1 ;  /* 0x0000002d2d047291 */ /* 0x000fe2000f8f08ff */
[----:B--2---:R-:W-:-:S03]  /*39b0*/  LOP3.LUT P1, RZ, R6, 0x1, RZ, 0xc0, !PT ;  /* 0x0000000106ff7812 */ /* 0x004fc6000782c0ff */
[----:B------:R-:W-:Y:S02]  /*39c0*/  USHF.L.U32 UR5, UR4, 0x4, URZ ;  /* 0x0000000404057899 */ /* 0x000fe400080006ff */
[----:B------:R-:W-:Y:S02]  /*39d0*/  ULOP3.LUT UR36, UR4, 0xffe, URZ, 0xc0, !UPT ;  /* 0x00000ffe04247892 */ /* 0x000fe4000f8ec0ff */
[----:B------:R-:W-:Y:S02]  /*39e0*/  ULOP3.LUT UR4, UR5, 0xffffffe0, URZ, 0xc0, !UPT ;  /* 0xffffffe005047892 */ /* 0x000fe4000f8ec0ff */
[----:B------:R-:W-:Y:S02]  /*39f0*/  UIADD3 UR36, UPT, UPT, -UR36, UR45, URZ ;  /* 0x0000002d24247290 */ /* 0x000fe4000fffe1ff */
[----:B------:R-:W-:Y:S01]  /*3a00*/  UIADD3 UR4, UPT, UPT, UR65, UR4, URZ ;  /* 0x0000000441047290 */ /* 0x000fe2000fffe0ff */
[----:B------:R-:W2:Y:S03]  /*3a10*/  SYNCS.PHASECHK.TRANS64.TRYWAIT P0, [UR46+0x100], R0 ;  /* 0x00010000ff0075a7 */ /* 0x000ea6000800112e */
[----:B------:R-:W-:Y:S01]  /*3a20*/  ULEA UR36, UR36, UR4, 0x14 ;  /* 0x0000000424247291 */ /* 0x000fe2000f8ea0ff */
[----:B-123--:R-:W-:Y:S11]  /*3a30*/  @!P0 BRA `(.L_x_67) ;  /* 0x0000003800748947 */ /* 0x00eff60003800000 */
.L_x_142:
[----:B------:R-:W-:Y:S01]  /*3a40*/  IADD3 R10, PT, PT, R10, 0x1, RZ ;  /* 0x000000010a0a7810 */ /* 0x000fe20007ffe0ff */
[----:B------:R-:W-:Y:S06]  /*3a50*/  BRA.U !UP4, `(.L_x_68) ;  /* 0x000000050c107547 */ /* 0x000fec000b800000 */
[----:B------:R-:W-:Y:S01]  /*3a60*/  UPLOP3.LUT UP2, UPT, UPT, UPT, UPT, 0x40, 0x4 ;  /* 0x000000000004789c */ /* 0x000fe20003f4e870 */
[----:B------:R-:W-:Y:S01]  /*3a70*/  UMOV UR38, UR64 ;  /* 0x0000004000267c82 */ /* 0x000fe20008000000 */
[----:B------:R-:W-:Y:S01]  /*3a80*/  UMOV UR37, UR47 ;  /* 0x0000002f00257c82 */ /* 0x000fe20008000000 */
[----:B------:R-:W-:-:S08]  /*3a90*/  UMOV UR5, UR39 ;  /* 0x0000002700057c82 */ /* 0x000fd00008000000 */
.L_x_71:
[----:B------:R-:W-:Y:S02]  /*3aa0*/  UIADD3 UR38, UPT, UPT, UR38, 0x1, URZ ;  /* 0x0000000126267890 */ /* 0x000fe4000fffe0ff */
[----:B------:R-:W-:Y:S02]  /*3ab0*/  ULEA UR7, UR5, UR41, 0x3 ;  /* 0x0000002905077291 */ /* 0x000fe4000f8e18ff */
[----:B------:R-:W-:Y:S01]  /*3ac0*/  UISETP.NE.AND UP3, UPT, UR38, URZ, UPT ;  /* 0x000000ff2600728c */ /* 0x000fe2000bf65270 */
[----:B--23--:R-:W-:Y:S10]  /*3ad0*/  @P2 BRA `(.L_x_69) ;  /* 0x00000000000c2947 */ /* 0x00cff40003800000 */
[----:B-1----:R-:W-:Y:S04]  /*3ae0*/  SHF.L.U32 R2, R8, 0x1f, RZ ;  /* 0x0000001f08027819 */ /* 0x002fe800000006ff */
[----:B------:R-:W1:Y:S02]  /*3af0*/  SYNCS.PHASECHK.TRANS64.TRYWAIT P0, [UR7], R2 ;  /* 0x00000002ff0075a7 */ /* 0x000e640008001107 */
[----:B-1----:R-:W-:Y:S05]  /*3b00*/  @!P0 BRA `(.L_x_70) ;  /* 0x0000003800588947 */ /* 0x002fea0003800000 */
.L_x_69:
[----:B------:R-:W-:Y:S01]  /*3b10*/  UISETP.NE.AND UP0, UPT, UR37, 0x1, UPT ;  /* 0x000000012500788c */ /* 0x000fe2000bf05270 */
[----:B------:R-:W-:Y:S01]  /*3b20*/  PLOP3.LUT P2, PT, PT, PT, PT, 0x80, 0x8 ;  /* 0x000000000008781c */ /* 0x000fe20003f4f070 */
[----:B------:R-:W-:Y:S02]  /*3b30*/  UIADD3 UR4, UPT, UPT, UR5, 0x1, URZ ;  /* 0x0000000105047890 */ /* 0x000fe4000fffe0ff */
[----:B------:R-:W-:Y:S02]  /*3b40*/  UIADD3 UR40, UPT, UPT, UR7, 0x48, URZ ;  /* 0x0000004807287890 */ /* 0x000fe4000fffe0ff */
[----:B------:R-:W-:Y:S01]  /*3b50*/  UISETP.NE.AND UP1, UPT, UR4, 0x9, UPT ;  /* 0x000000090400788c */ /* 0x000fe2000bf25270 */
[----:B------:R-:W-:Y:S01]  /*3b60*/  PLOP3.LUT P0, PT, PT, PT, UP0, 0x80, 0x8 ;  /* 0x000000000008781c */ /* 0x000fe20003f0f008 */
[----:B------:R-:W-:Y:S02]  /*3b70*/  UIADD3 UR37, UPT, UPT, UR37, -0x1, URZ ;  /* 0xffffffff25257890 */ /* 0x000fe4000fffe0ff */
[----:B------:R-:W-:Y:S02]  /*3b80*/  USEL UR6, URZ, 0x1, UP1 ;  /* 0x00000001ff067887 */ /* 0x000fe40008800000 */
[----:B------:R-:W-:Y:S01]  /*3b90*/  USEL UR39, UR4, URZ, UP1 ;  /* 0x000000ff04277287 */ /* 0x000fe20008800000 */
[----:B------:R-:W-:Y:S01]  /*3ba0*/  UMOV UR7, 0x40004040 ;  /* 0x4000404000077882 */ /* 0x000fe20000000000 */
[----:B------:R-:W-:Y:S02]  /*3bb0*/  UMOV UR35, 0x40004040 ;  /* 0x4000404000237882 */ /* 0x000fe40000000000 */
[----:B------:R-:W-:Y:S01]  /*3bc0*/  @UP0 ULEA UR4, UR39, UR41, 0x3 ;  /* 0x0000002927040291 */ /* 0x000fe2000f8e18ff */
[----:B------:R-:W-:Y:S01]  /*3bd0*/  LOP3.LUT R8, R8, UR6, RZ, 0x3c, !PT ;  /* 0x0000000608087c12 */ /* 0x000fe2000f8e3cff */
[----:B------:R-:W-:Y:S01]  /*3be0*/  ULEA UR6, UR5, UR44, 0x9 ;  /* 0x0000002c05067291 */ /* 0x000fe2000f8e48ff */
[----:B------:R-:W-:Y:S02]  /*3bf0*/  UMOV UR33, 0x40004040 ;  /* 0x4000404000217882 */ /* 0x000fe40000000000 */
[----:B-1----:R-:W-:Y:S01]  /*3c00*/  @P0 SHF.L.U32 R0, R8, 0x1f, RZ ;  /* 0x0000001f08000819 */ /* 0x002fe200000006ff */
[----:B------:R-:W-:Y:S02]  /*3c10*/  UIADD3 UR34, UPT, UPT, UR6, 0x2, URZ ;  /* 0x0000000206227890 */ /* 0x000fe4000fffe0ff */
[----:B------:R-:W-:Y:S01]  /*3c20*/  UIADD3 UR30, UPT, UPT, UR6, 0x4, URZ ;  /* 0x00000004061e7890 */ /* 0x000fe2000fffe0ff */
[----:B------:R2:W3:Y:S01]  /*3c30*/  @P0 SYNCS.PHASECHK.TRANS64.TRYWAIT P2, [UR4], R0 ;  /* 0x00000000ff0005a7 */ /* 0x0004e20008041104 */
[----:B------:R-:W-:Y:S02]  /*3c40*/  ULEA UR4, UR5, UR43, 0xa ;  /* 0x0000002b05047291 */ /* 0x000fe4000f8e50ff */
[----:B------:R-:W-:Y:S02]  /*3c50*/  UIADD3 UR26, UPT, UPT, UR6, 0x6, URZ ;  /* 0x00000006061a7890 */ /* 0x000fe4000fffe0ff */
        /* <DEDUP_REMOVED lines=10> */
[----:B------:R-:W-:Y:S01]  /*3d00*/  UIADD3 UR8, UPT, UPT, UR4, 0x206, URZ ;  /* 0x0000020604087890 */ /* 0x000fe2000fffe0ff */
[----:B------:R-:W-:Y:S01]  /*3d10*/  UMOV UR5, 0x40004040 ;  /* 0x4000404000057882 */ /* 0x000fe20000000000 */
[----:B------:R-:W-:Y:S01]  /*3d20*/  UMOV UR31, 0x40004040 ;  /* 0x40004040001f7882 */ /* 0x000fe20000000000 */
[----:B------:R1:W-:Y:S01]  /*3d30*/  UTCHMMA gdesc[UR4], gdesc[UR6], tmem[UR36], tmem[UR62], idesc[UR63], UP2 ;  /* 0x00ff3e06040075ea */ /* 0x0003e20009000024 */
[----:B------:R-:W-:Y:S01]  /*3d40*/  UPLOP3.LUT UP2, UPT, UPT, UPT, UPT, 0x80, 0x8 ;  /* 0x000000000008789c */ /* 0x000fe20003f4f070 */
[----:B------:R2:W-:Y:S01]  /*3d50*/  UTCHMMA gdesc[UR32], gdesc[UR34], tmem[UR36], tmem[UR60], idesc[UR61], UPT ;  /* 0x00ff3c22200075ea */ /* 0x0005e2000b800024 */
[----:B------:R-:W-:Y:S01]  /*3d60*/  UMOV UR29, 0x40004040 ;  /* 0x40004040001d7882 */ /* 0x000fe20000000000 */
[----:B------:R-:W-:Y:S01]  /*3d70*/  UMOV UR27, 0x40004040 ;  /* 0x40004040001b7882 */ /* 0x000fe20000000000 */
        /* <DEDUP_REMOVED lines=12> */
[----:B------:R-:W-:Y:S01]  /*3e40*/  UMOV UR9, 0x40004040 ;  /* 0x4000404000097882 */ /* 0x000fe20000000000 */
[----:B------:R2:W-:Y:S01]  /*3e50*/  UTCHMMA gdesc[UR12], gdesc[UR14], tmem[UR36], tmem[UR50], idesc[UR51], UPT ;  /* 0x00ff320e0c0075ea */ /* 0x0005e2000b800024 */
[----:B------:R2:W-:Y:S01]  /*3e60*/  UTCHMMA gdesc[UR8], gdesc[UR10], tmem[UR36], tmem[UR48], idesc[UR49], UPT ;  /* 0x00ff300a080075ea */ /* 0x0005e2000b800024 */
[----:B------:R2:W-:Y:S01]  /*3e70*/  UTCBAR.MULTICAST [UR40], URZ, UR42 ;  /* 0x000000ff280073e9 */ /* 0x0005e2000800082a */
[----:B-1----:R-:W-:Y:S01]  /*3e80*/  UMOV UR5, UR39 ;  /* 0x0000002700057c82 */ /* 0x002fe20008000000 */
[----:B------:R-:W-:Y:S05]  /*3e90*/  BRA.U UP3, `(.L_x_71) ;  /* 0xfffffffd03007547 */ /* 0x000fea000b83ffff */
.L_x_68:
[----:B------:R-:W-:Y:S01]  /*3ea0*/  UIADD3 UR4, UPT, UPT, UR45, 0x1, URZ ;  /* 0x000000012d047890 */ /* 0x000fe2000fffe0ff */
[C---:B------:R-:W-:Y:S01]  /*3eb0*/  ISETP.NE.AND P0, PT, R10.reuse, 0x2, PT ;  /* 0x000000020a00780c */ /* 0x040fe20003f05270 */
[----:B------:R-:W-:Y:S02]  /*3ec0*/  UIADD3 UR5, UPT, UPT, UR46, 0xe0, URZ ;  /* 0x000000e02e057890 */ /* 0x000fe4000fffe0ff */
[----:B------:R-:W-:Y:S01]  /*3ed0*/  UISETP.NE.AND UP0, UPT, UR4, 0x4, UPT ;  /* 0x000000040400788c */ /* 0x000fe2000bf05270 */
[----:B-12---:R-:W-:Y:S02]  /*3ee0*/  SEL R0, RZ, 0x1, P0 ;  /* 0x00000001ff007807 */ /* 0x006fe40000000000 */
[----:B------:R-:W-:Y:S01]  /*3ef0*/  SEL R10, R10, RZ, P0 ;  /* 0x000000ff0a0a7207 */ /* 0x000fe20000000000 */
[----:B------:R-:W-:Y:S01]  /*3f00*/  USEL UR6, URZ, 0x1, UP0 ;  /* 0x00000001ff067887 */ /* 0x000fe20008000000 */
[----:B------:R-:W-:Y:S01]  /*3f10*/  LOP3.LUT R9, R9, R0, RZ, 0x3c, !PT ;  /* 0x0000000009097212 */ /* 0x000fe200078e3cff */
[----:B------:R-:W-:Y:S01]  /*3f20*/  USEL UR45, UR4, URZ, UP0 ;  /* 0x000000ff042d7287 */ /* 0x000fe20008000000 */
[----:B------:R1:W-:Y:S03]  /*3f30*/  UTCBAR [UR5], URZ ;  /* 0x000000ff050073e9 */ /* 0x0003e600080000ff */
[----:B------:R-:W-:Y:S01]  /*3f40*/  LOP3.LUT R11, R11, UR6, RZ, 0x3c, !PT ;  /* 0x000000060b0b7c12 */ /* 0x000fe2000f8e3cff */
[----:B------:R-:W-:Y:S07]  /*3f50*/  @P1 BRA `(.L_x_72) ;  /* 0xfffffff800381947 */ /* 0x000fee000383ffff */
[----:B------:R-:W2:Y:S01]  /*3f60*/  S2UR UR8, SR_CgaCtaId ;  /* 0x00000000000879c3 */ /* 0x000ea20000008800 */
[----:B------:R-:W-:Y:S01]  /*3f70*/  ELECT P0, URZ, PT ;  /* 0x0000000000ff782f */ /* 0x000fe20003800000 */
[----:B------:R-:W-:Y:S01]  /*3f80*/  IMAD.MOV.U32 R0, RZ, RZ, 0x1 ;  /* 0x00000001ff007424 */ /* 0x000fe200078e00ff */
[----:B------:R-:W-:Y:S01]  /*3f90*/  UIADD3 UR41, UPT, UPT, UR41, 0x100, URZ ;  /* 0x0000010029297890 */ /* 0x000fe2000fffe0ff */
[----:B------:R-:W-:Y:S01]  /*3fa0*/  SHF.L.U32 R2, R11, 0x1f, RZ ;  /* 0x0000001f0b027819 */ /* 0x000fe200000006ff */
[----:B------:R-:W-:-:S03]  /*3fb0*/  UMOV UR4, 0x40 ;  /* 0x0000004000047882 */ /* 0x000fc60000000000 */
[----:B------:R-:W-:Y:S01]  /*3fc0*/  UVIRTCOUNT.DEALLOC.SMPOOL 0x80 ;  /* 0x000000800000784c */ /* 0x000fe20000000000 */
[----:B--2---:R-:W-:Y:S02]  /*3fd0*/  ULEA UR8, UR8, UR4, 0x18 ;  /* 0x0000000408087291 */ /* 0x004fe4000f8ec0ff */
[----:B------:R-:W-:-:S07]  /*3fe0*/  ULEA UR4, UR45, UR41, 0x3 ;  /* 0x000000292d047291 */ /* 0x000fce000f8e18ff */
[----:B------:R2:W-:Y:S02]  /*3ff0*/  @P0 STS.U8 [UR8+0x1c], R0 ;  /* 0x00001c00ff000988 */ /* 0x0005e40008000008 */
[----:B------:R-:W4:Y:S02]  /*4000*/  SYNCS.PHASECHK.TRANS64.TRYWAIT P0, [UR4], R2 ;  /* 0x00000002ff0075a7 */ /* 0x000f240008001104 */
[----:B--2-4-:R-:W-:Y:S05]  /*4010*/  @!P0 BRA `(.L_x_73) ;  /* 0x00000034002c8947 */ /* 0x014fea0003800000 */
.L_x_145:
[----:B------:R-:W-:-:S04]  /*4020*/  UIADD3 UR4, UPT, UPT, UR45, 0x1, URZ ;  /* 0x000000012d047890 */ /* 0x000fc8000fffe0ff */
[----:B------:R-:W-:-:S04]  /*4030*/  UISETP.NE.AND UP0, UPT, UR4, 0x4, UPT ;  /* 0x000000040400788c */ /* 0x000fc8000bf05270 */
[----:B------:R-:W-:Y:S02]  /*4040*/  USEL UR6, URZ, 0x1, UP0 ;  /* 0x00000001ff067887 */ /* 0x000fe40008000000 */
[----:B------:R-:W-:-:S04]  /*4050*/  USEL UR4, UR4, URZ, UP0 ;  /* 0x000000ff04047287 */ /* 0x000fc80008000000 */
[----:B-1----:R-:W-:Y:S01]  /*4060*/  ULEA UR5, UR4, UR41, 0x3 ;  /* 0x0000002904057291 */ /* 0x002fe2000f8e18ff */
[----:B--2---:R-:W-:-:S04]  /*4070*/  LOP3.LUT R2, R11, UR6, RZ, 0x3c, !PT ;  /* 0x000000060b027c12 */ /* 0x004fc8000f8e3cff */
[----:B------:R-:W-:-:S04]  /*4080*/  SHF.L.U32 R3, R2, 0x1f, RZ ;  /* 0x0000001f02037819 */ /* 0x000fc800000006ff */
[----:B------:R-:W1:Y:S02]  /*4090*/  SYNCS.PHASECHK.TRANS64.TRYWAIT P0, [UR5], R3 ;  /* 0x00000003ff0075a7 */ /* 0x000e640008001105 */
[----:B-1----:R-:W-:Y:S05]  /*40a0*/  @!P0 BRA `(.L_x_74) ;  /* 0x0000003400208947 */ /* 0x002fea0003800000 */
.L_x_147:
        /* <DEDUP_REMOVED lines=9> */
.L_x_149:
[----:B------:R-:W-:-:S04]  /*4140*/  UIADD3 UR4, UPT, UPT, UR4, 0x1, URZ ;  /* 0x0000000104047890 */ /* 0x000fc8000fffe0ff */
[----:B------:R-:W-:-:S04]  /*4150*/  UISETP.NE.AND UP0, UPT, UR4, 0x4, UPT ;  /* 0x000000040400788c */ /* 0x000fc8000bf05270 */
[----:B------:R-:W-:Y:S02]  /*4160*/  USEL UR5, URZ, 0x1, UP0 ;  /* 0x00000001ff057887 */ /* 0x000fe40008000000 */
[----:B------:R-:W-:-:S04]  /*4170*/  USEL UR4, UR4, URZ, UP0 ;  /* 0x000000ff04047287 */ /* 0x000fc80008000000 */
[----:B------:R-:W-:Y:S01]  /*4180*/  ULEA UR4, UR4, UR41, 0x3 ;  /* 0x0000002904047291 */ /* 0x000fe2000f8e18ff */
[----:B------:R-:W-:-:S04]  /*4190*/  LOP3.LUT R2, R2, UR5, RZ, 0x3c, !PT ;  /* 0x0000000502027c12 */ /* 0x000fc8000f8e3cff */
[----:B------:R-:W-:-:S04]  /*41a0*/  SHF.L.U32 R2, R2, 0x1f, RZ ;  /* 0x0000001f02027819 */ /* 0x000fc800000006ff */
[----:B------:R-:W2:Y:S02]  /*41b0*/  SYNCS.PHASECHK.TRANS64.TRYWAIT P0, [UR4], R2 ;  /* 0x00000002ff0075a7 */ /* 0x000ea40008001104 */
[----:B--2---:R-:W-:Y:S05]  /*41c0*/  @!P0 BRA `(.L_x_76) ;  /* 0x0000003400088947 */ /* 0x004fea0003800000 */
.L_x_151:
[----:B------:R-:W-:Y:S01]  /*41d0*/  NOP ;  /* 0x0000000000007918 */ /* 0x000fe20000000000 */
[----:B-1----:R-:W1:Y:S01]  /*41e0*/  LDS R0, [UR8+0x14] ;  /* 0x00001408ff007984 */ /* 0x002e620008000800 */
[----:B------:R-:W-:Y:S01]  /*41f0*/  ULOP3.LUT UR4, UR65, 0xffff, URZ, 0xc0, !UPT ;  /* 0x0000ffff41047892 */ /* 0x000fe2000f8ec0ff */
[----:B------:R-:W-:Y:S01]  /*4200*/  UMOV UR5, 0xffff ;  /* 0x0000ffff00057882 */ /* 0x000fe20000000000 */
[----:B------:R-:W-:Y:S02]  /*4210*/  UMOV UR6, 0x1 ;  /* 0x0000000100067882 */ /* 0x000fe40000000000 */
[----:B------:R-:W-:-:S04]  /*4220*/  USHF.R.U32.HI UR4, URZ, 0x5, UR4 ;  /* 0x00000005ff047899 */ /* 0x000fc80008011604 */
[----:B------:R-:W-:Y:S02]  /*4230*/  USHF.L.U32 UR5, UR5, UR4, URZ ;  /* 0x0000000405057299 */ /* 0x000fe400080006ff */
[----:B------:R-:W-:-:S04]  /*4240*/  USHF.L.U32 UR4, UR6, UR4, URZ ;  /* 0x0000000406047299 */ /* 0x000fc800080006ff */
[----:B-1----:R-:W-:-:S04]  /*4250*/  LOP3.LUT R0, R0, UR5, RZ, 0xc0, !PT ;  /* 0x0000000500007c12 */ /* 0x002fc8000f8ec0ff */
[----:B------:R-:W-:-:S13]  /*4260*/  ISETP.NE.AND P0, PT, R0, UR5, PT ;  /* 0x0000000500007c0c */ /* 0x000fda000bf05270 */
[----:B------:R-:W-:Y:S05]  /*4270*/  @P0 BRA `(.L_x_77) ;  /* 0x0000000000580947 */ /* 0x000fea0003800000 */
[----:B------:R-:W1:Y:S02]  /*4280*/  LDS R0, [UR8+0x18] ;  /* 0x00001808ff007984 */ /* 0x000e640008000800 */
[----:B-1----:R-:W-:-:S04]  /*4290*/  LOP3.LUT R0, R0, UR4, RZ, 0xc0, !PT ;  /* 0x0000000400007c12 */ /* 0x002fc8000f8ec0ff */
[----:B------:R-:W-:-:S13]  /*42a0*/  ISETP.NE.AND P0, PT, R0, UR4, PT ;  /* 0x0000000400007c0c */ /* 0x000fda000bf05270 */
[----:B------:R-:W-:Y:S05]  /*42b0*/  @P0 BRA `(.L_x_78) ;  /* 0x00000000003c0947 */ /* 0x000fea0003800000 */
[----:B------:R-:W1:Y:S01]  /*42c0*/  S2R R2, SR_LANEID ;  /* 0x0000000000027919 */ /* 0x000e620000000000 */
[----:B------:R-:W-:-:S06]  /*42d0*/  ULOP3.LUT UR5, URZ, UR5, URZ, 0x33, !UPT ;  /* 0x00000005ff057292 */ /* 0x000fcc000f8e33ff */
[----:B------:R-:W-:-:S04]  /*42e0*/  IMAD.U32 R0, RZ, RZ, UR5 ;  /* 0x00000005ff007e24 */ /* 0x000fc8000f8e00ff */
[----:B------:R2:W4:Y:S02]  /*42f0*/  REDUX UR7, R0 ;  /* 0x00000000000773c4 */ /* 0x0005240000000000 */
[----:B------:R1:W-:Y:S01]  /*4300*/  UTCATOMSWS.AND URZ, UR5 ;  /* 0x0000000500ff79e3 */ /* 0x0003e20008000000 */
[----:B--2---:R-:W-:Y:S01]  /*4310*/  LOP3.LUT R0, RZ, UR4, RZ, 0x33, !PT ;  /* 0x00000004ff007c12 */ /* 0x004fe2000f8e33ff */
[----:B------:R-:W-:Y:S02]  /*4320*/  VOTEU.ANY UR4, UPT, PT ;  /* 0x0000000000047886 */ /* 0x000fe400038e0100 */
[----:B------:R-:W-:Y:S02]  /*4330*/  UFLO.U32 UR4, UR4 ;  /* 0x00000004000472bd */ /* 0x000fe400080e0000 */
[----:B------:R-:W2:Y:S04]  /*4340*/  REDUX UR6, R0 ;  /* 0x00000000000673c4 */ /* 0x000ea80000000000 */
[----:B-1----:R-:W-:-:S02]  /*4350*/  ISETP.EQ.U32.AND P0, PT, R2, UR4, PT ;  /* 0x0000000402007c0c */ /* 0x002fc4000bf02070 */
[----:B----4-:R-:W-:-:S11]  /*4360*/  MOV R2, UR7 ;  /* 0x0000000700027c02 */ /* 0x010fd60008000f00 */
[----:B------:R1:W-:Y:S01]  /*4370*/  @P0 ATOMS.AND RZ, [UR8+0x14], R2 ;  /* 0x00001402ffff098c */ /* 0x0003e2000a800008 */
[----:B--2---:R-:W-:-:S05]  /*4380*/  IMAD.U32 R0, RZ, RZ, UR6 ;  /* 0x00000006ff007e24 */ /* 0x004fca000f8e00ff */
[----:B------:R1:W-:Y:S01]  /*4390*/  @P0 ATOMS.AND RZ, [UR8+0x18], R0 ;  /* 0x00001800ffff098c */ /* 0x0003e2000a800008 */
[----:B------:R-:W-:Y:S05]  /*43a0*/  BRA `(.L_x_79) ;  /* 0x0000000000147947 */ /* 0x000fea0003800000 */
.L_x_78:
[----:B------:R-:W-:Y:S02]  /*43b0*/  MOV R2, 0x43d0 ;  /* 0x000043d000027802 */ /* 0x000fe40000000f00 */
[----:B---3-5:R-:W-:Y:S05]  /*43c0*/  CALL.REL.NOINC `($__internal_0_$__cuda_sm10x_tcgen05_guardrail_trap_col_being_dealloced_not_returned_by_alloc) ;  /* 0x0000003400387944 */ /* 0x028fea0003c00000 */
[----:B------:R-:W-:Y:S05]  /*43d0*/  BRA `(.L_x_79) ;  /* 0x0000000000087947 */ /* 0x000fea0003800000 */
.L_x_77:
[----:B------:R-:W-:Y:S02]  /*43e0*/  MOV R2, 0x4400 ;  /* 0x0000440000027802 */ /* 0x000fe40000000f00 */
[----:B---3-5:R-:W-:Y:S05]  /*43f0*/  CALL.REL.NOINC `($__internal_2_$__cuda_sm10x_tcgen05_guardrail_trap_unallocated_columns_being_dealloced) ;  /* 0x0000003400447944 */ /* 0x028fea0003c00000 */
.L_x_79:
[----:B------:R-:W-:Y:S01]  /*4400*/  NOP ;  /* 0x0000000000007918 */ /* 0x000fe20000000000 */
[----:B------:R-:W-:Y:S05]  /*4410*/  EXIT ;  /* 0x000000000000794d */ /* 0x000fea0003800000 */
.L_x_61:
[----:B------:R-:W-:-:S09]  /*4420*/  UISETP.NE.OR UP0, UPT, UR18, 0x3, !UP3 ;  /* 0x000000031200788c */ /* 0x000fd2000df05670 */
[----:B------:R-:W-:Y:S05]  /*4430*/  BRA.U UP0, `(.L_x_80) ;  /* 0x0000000d00787547 */ /* 0x000fea000b800000 */
[----:B------:R-:W2:Y:S01]  /*4440*/  LDCU.64 UR4, c[0x0][0x888] ;  /* 0x00011100ff0477ac */ /* 0x000ea20008000a00 */
[----:B------:R-:W3:Y:S01]  /*4450*/  LDC.64 R12, c[0x0][0x348] ;  /* 0x0000d200ff0c7b82 */ /* 0x000ee20000000a00 */
[----:B------:R-:W-:Y:S02]  /*4460*/  HFMA2 R9, -RZ, RZ, 0, 0 ;  /* 0x00000000ff097431 */ /* 0x000fe400000001ff */
[----:B------:R-:W-:Y:S01]  /*4470*/  IMAD.MOV.U32 R11, RZ, RZ, 0x1 ;  /* 0x00000001ff0b7424 */ /* 0x000fe200078e00ff */
[----:B------:R-:W4:Y:S01]  /*4480*/  LDCU UR30, c[0x0][0x370] ;  /* 0x00006e00ff1e77ac */ /* 0x000f220008000800 */
[----:B------:R-:W-:Y:S01]  /*4490*/  IMAD.MOV.U32 R10, RZ, RZ, RZ ;  /* 0x000000ffff0a7224 */ /* 0x000fe200078e00ff */
[----:B------:R-:W-:Y:S01]  /*44a0*/  MOV R8, 0x1000 ;  /* 0x0000100000087802 */ /* 0x000fe20000000f00 */
[----:B------:R-:W4:Y:S01]  /*44b0*/  LDCU.128 UR32, c[0x0][0xb10] ;  /* 0x00016200ff2077ac */ /* 0x000f220008000c00 */
[----:B------:R-:W1:Y:S01]  /*44c0*/  LDCU UR27, c[0x0][0x374] ;  /* 0x00006e80ff1b77ac */ /* 0x000e620008000800 */
[----:B------:R-:W1:Y:S01]  /*44d0*/  LDCU.64 UR28, c[0x0][0x890] ;  /* 0x00011200ff1c77ac */ /* 0x000e620008000a00 */
[----:B--2---:R-:W-:Y:S01]  /*44e0*/  UISETP.NE.U32.AND UP0, UPT, UR4, URZ, UPT ;  /* 0x000000ff0400728c */ /* 0x004fe2000bf05070 */
[----:B------:R-:W2:Y:S01]  /*44f0*/  LDCU UR16, c[0x0][0xb0c] ;  /* 0x00016180ff1077ac */ /* 0x000ea20008000800 */
[----:B------:R-:W3:Y:S01]  /*4500*/  LDCU UR39, c[0x0][0xb20] ;  /* 0x00016400ff2777ac */ /* 0x000ee20008000800 */
[----:B------:R-:W3:Y:S01]  /*4510*/  LDCU UR4, c[0x0][0xb30] ;  /* 0x00016600ff0477ac */ /* 0x000ee20008000800 */
[----:B----4-:R-:W-:-:S02]  /*4520*/  UIMAD.WIDE.U32 UR6, UR30, UR32, URZ ;  /* 0x000000201e0672a5 */ /* 0x010fc4000f8e00ff */
[----:B-1----:R-:W-:Y:S02]  /*4530*/  UIMAD.WIDE.U32 UR8, UR27, UR35, URZ ;  /* 0x000000231b0872a5 */ /* 0x002fe4000f8e00ff */
[----:B------:R-:W-:Y:S02]  /*4540*/  UISETP.NE.U32.AND UP6, UPT, UR28, URZ, UPT ;  /* 0x000000ff1c00728c */ /* 0x000fe4000bfc5070 */
[----:B------:R-:W-:Y:S01]  /*4550*/  UISETP.NE.AND.EX UP5, UPT, UR5, URZ, UPT, UP0 ;  /* 0x000000ff0500728c */ /* 0x000fe2000bfa5300 */
[----:B------:R-:W-:Y:S01]  /*4560*/  UMOV UR24, 0x400 ;  /* 0x0000040000187882 */ /* 0x000fe20000000000 */
[----:B------:R-:W-:Y:S01]  /*4570*/  UISETP.NE.AND UP0, UPT, UR42, 0x1, UPT ;  /* 0x000000012a00788c */ /* 0x000fe2000bf05270 */
[----:B------:R-:W-:Y:S01]  /*4580*/  UMOV UR6, UR7 ;  /* 0x0000000700067c82 */ /* 0x000fe20008000000 */
[----:B------:R-:W-:Y:S01]  /*4590*/  UMOV UR31, UR9 ;  /* 0x00000009001f7c82 */ /* 0x000fe20008000000 */
[----:B------:R-:W-:Y:S02]  /*45a0*/  USEL UR38, URZ, 0x1, UP4 ;  /* 0x00000001ff267887 */ /* 0x000fe4000a000000 */
[----:B--2---:R-:W-:Y:S01]  /*45b0*/  UISETP.NE.AND UP0, UPT, UR16, 0x1, UPT ;  /* 0x000000011000788c */ /* 0x004fe2000bf05270 */
[----:B------:R-:W-:Y:S01]  /*45c0*/  UMOV UR25, URZ ;  /* 0x000000ff00197c82 */ /* 0x000fe20008000000 */
[----:B------:R-:W-:-:S02]  /*45d0*/  UPLOP3.LUT UP4, UPT, UPT, UPT, UPT, 0x40, 0x4 ;  /* 0x000000000004789c */ /* 0x000fc40003f8e870 */
[----:B------:R-:W-:Y:S01]  /*45e0*/  UISETP.GE.AND UP2, UPT, UR42, 0x1, UPT ;  /* 0x000000012a00788c */ /* 0x000fe2000bf46270 */
[----:B------:R-:W1:Y:S01]  /*45f0*/  LDCU.64 UR14, c[0x0][0xb28] ;  /* 0x00016500ff0e77ac */ /* 0x000e620008000a00 */
[----:B------:R-:W-:Y:S02]  /*4600*/  ULEA UR24, UR49, UR24, 0x18 ;  /* 0x0000001831187291 */ /* 0x000fe4000f8ec0ff */
[----:B------:R-:W-:Y:S02]  /*4610*/  UISETP.NE.AND.EX UP6, UPT, UR29, URZ, UPT, UP6 ;  /* 0x000000ff1d00728c */ /* 0x000fe4000bfc5360 */
[----:B------:R-:W-:Y:S02]  /*4620*/  USHF.R.U32.HI UR37, URZ, UR33, UR6 ;  /* 0x00000021ff257299 */ /* 0x000fe40008011606 */
[----:B---3--:R-:W-:Y:S02]  /*4630*/  USHF.R.U32.HI UR31, URZ, UR39, UR31 ;  /* 0x00000027ff1f7299 */ /* 0x008fe4000801161f */
[----:B------:R-:W-:-:S02]  /*4640*/  UISETP.NE.AND UP0, UPT, UR34, 0x1, UPT ;  /* 0x000000012200788c */ /* 0x000fc4000bf05270 */
[----:B------:R-:W-:-:S11]  /*4650*/  UISETP.NE.AND UP3, UPT, UR4, 0x1, UPT ;  /* 0x000000010400788c */ /* 0x000fd6000bf65270 */
.L_x_88:
[C---:B------:R-:W-:Y:S02]  /*4660*/  LEA R3, R10.reuse, UR24, 0x3 ;  /* 0x000000180a037c11 */ /* 0x040fe4000f8e18ff */
[----:B------:R-:W-:Y:S02]  /*4670*/  SHF.L.U32 R0, R9, 0x1f, RZ ;  /* 0x0000001f09007819 */ /* 0x000fe400000006ff */
[----:B------:R-:W-:Y:S02]  /*4680*/  LEA R4, R10, UR24, 0x4 ;  /* 0x000000180a047c11 */ /* 0x000fe4000f8e20ff */
[----:B--2---:R-:W2:Y:S02]  /*4690*/  SYNCS.PHASECHK.TRANS64.TRYWAIT P0, [R3+URZ+0xc0], R0 ;  /* 0x0000c000030075a7 */ /* 0x004ea400080011ff */
[----:B--2---:R-:W-:Y:S05]  /*46a0*/  @!P0 BRA `(.L_x_81) ;  /* 0x0000002c00e88947 */ /* 0x004fea0003800000 */
.L_x_152:
[----:B------:R-:W3:Y:S01]  /*46b0*/  LDS.128 R4, [R4+0x150] ;  /* 0x0001500004047984 */ /* 0x000ee20000000c00 */
[----:B------:R-:W-:Y:S01]  /*46c0*/  UISETP.GE.AND UP0, UPT, UR42, 0x1, UPT ;  /* 0x000000012a00788c */ /* 0x000fe2000bf06270 */
[----:B------:R-:W-:Y:S01]  /*46d0*/  @!PT LDS RZ, [RZ] ;  /* 0x00000000fffff984 */ /* 0x000fe20000000800 */
[----:B------:R-:W-:Y:S01]  /*46e0*/  @!PT LDS RZ, [RZ] ;  /* 0x00000000fffff984 */ /* 0x000fe20000000800 */
[----:B------:R-:W-:Y:S01]  /*46f0*/  @!PT LDS RZ, [RZ] ;  /* 0x00000000fffff984 */ /* 0x000fe20000000800 */
[----:B------:R-:W-:Y:S01]  /*4700*/  @!PT LDS RZ, [RZ] ;  /* 0x00000000fffff984 */ /* 0x000fe20000000800 */
[----:B------:R4:W-:Y:S06]  /*4710*/  MEMBAR.ALL.CTA ;  /* 0x0000000000007992 */ /* 0x0009ec0000008000 */
[----:B----4-:R-:W4:Y:S01]  /*4720*/  FENCE.VIEW.ASYNC.S ;  /* 0x00000000000073c6 */ /* 0x010f220000000000 */
[----:B---3--:R-:W-:Y:S11]  /*4730*/  LOP3.LUT P0, RZ, R6, 0x1, RZ, 0xc0, !PT ;  /* 0x0000000106ff7812 */ /* 0x008ff6000780c0ff */
[----:B------:R-:W-:Y:S02]  /*4740*/  @!UPT UIADD3 URZ, UPT, UPT, URZ, URZ, URZ ;  /* 0x000000fffffff290 */ /* 0x000fe4000fffe0ff */
[----:B----4-:R-:W-:Y:S01]  /*4750*/  VOTEU.ANY UP2, P0 ;  /* 0x0000000000ff7886 */ /* 0x010fe20000040100 */
[----:B------:R-:W-:Y:S11]  /*4760*/  PLOP3.LUT P0, PT, PT, PT, UP2, 0x80, 0x8 ;  /* 0x000000000008781c */ /* 0x000ff60003f0f028 */
[----:B------:R-:W-:Y:S02]  /*4770*/  @!UPT UIADD3 URZ, UPT, UPT, URZ, URZ, URZ ;  /* 0x000000fffffff290 */ /* 0x000fe4000fffe0ff */
[----:B--2---:R-:W-:Y:S02]  /*4780*/  @P0 SHF.R.U32.HI R0, RZ, 0x10, R5 ;  /* 0x00000010ff000819 */ /* 0x004fe40000011605 */
[----:B------:R-:W-:Y:S02]  /*4790*/  @P0 MOV R2, R4 ;  /* 0x0000000400020202 */ /* 0x000fe40000000f00 */
[----:B------:R-:W-:Y:S01]  /*47a0*/  @P0 R2UR UR4, R0 ;  /* 0x00000000000402ca */ /* 0x000fe200000e0000 */
[----:B------:R-:W-:Y:S01]  /*47b0*/  VIADD R0, R3, 0xd0 ;  /* 0x000000d003007836 */ /* 0x000fe20000000000 */
[----:B------:R-:W-:Y:S02]  /*47c0*/  @P0 LOP3.LUT R4, R5, 0xffff, RZ, 0xc0, !PT ;  /* 0x0000ffff05040812 */ /* 0x000fe400078ec0ff */
[----:B------:R-:W-:Y:S02]  /*47d0*/  @P0 R2UR UR6, R2 ;  /* 0x00000000020602ca */ /* 0x000fe400000e0000 */
[----:B------:R-:W-:Y:S02]  /*47e0*/  PRMT R0, RZ, 0x654, R0 ;  /* 0x00000654ff007816 */ /* 0x000fe40000000000 */
[----:B------:R-:W-:Y:S02]  /*47f0*/  @P0 R2UR UR5, R4 ;  /* 0x00000000040502ca */ /* 0x000fe400000e0000 */
[----:B------:R2:W-:Y:S03]  /*4800*/  SYNCS.ARRIVE.TRANS64.RED.A1T0 RZ, [R0+URZ], RZ ;  /* 0x000000ff00ff79a7 */ /* 0x0005e600081004ff */
[----:B------:R-:W-:Y:S04]  /*4810*/  @UP2 UMOV UR26, UR4 ;  /* 0x00000004001a2c82 */ /* 0x000fe80008000000 */
[----:B------:R-:W-:Y:S04]  /*4820*/  @UP2 UMOV UR13, UR6 ;  /* 0x00000006000d2c82 */ /* 0x000fe80008000000 */
[----:B------:R-:W-:Y:S01]  /*4830*/  @UP2 UMOV UR7, UR5 ;  /* 0x0000000500072c82 */ /* 0x000fe20008000000 */
[----:B------:R-:W-:Y:S05]  /*4840*/  BRA.U !UP0, `(.L_x_82) ;  /* 0x0000000108c07547 */ /* 0x000fea000b800000 */
[----:B------:R-:W-:Y:S02]  /*4850*/  UIMAD.WIDE.U32 UR10, UR7, UR35, URZ ;  /* 0x00000023070a72a5 */ /* 0x000fe4000f8e00ff */
[----:B------:R-:W-:Y:S02]  /*4860*/  UP2UR UR12, UPR, URZ, 0x4 ;  /* 0x00000004ff0c7883 */ /* 0x000fe40008000000 */
[----:B------:R-:W-:Y:S02]  /*4870*/  UISETP.NE.AND UP2, UPT, UR34, 0x1, UPT ;  /* 0x000000012200788c */ /* 0x000fe4000bf45270 */
[----:B------:R-:W-:Y:S02]  /*4880*/  UIMAD.WIDE.U32 UR18, UR13, UR32, URZ ;  /* 0x000000200d1272a5 */ /* 0x000fe4000f8e00ff */
[----:B------:R-:W-:Y:S02]  /*4890*/  USEL UR4, UR27, UR31, !UP2 ;  /* 0x0000001f1b047287 */ /* 0x000fe4000d000000 */
[----:B------:R-:W-:Y:S02]  /*48a0*/  UISETP.NE.AND UP0, UPT, UR16, 0x1, UPT ;  /* 0x000000011000788c */ /* 0x000fe4000bf05270 */
[----:B------:R-:W-:Y:S02]  /*48b0*/  UP2UR UR17, UPR, URZ, 0x2 ;  /* 0x00000002ff117883 */ /* 0x000fe40008000000 */
[----:B------:R-:W-:Y:S02]  /*48c0*/  UISETP.NE.AND UP1, UPT, UR42, 0x1, UPT ;  /* 0x000000012a00788c */ /* 0x000fe4000bf25270 */
[----:B-1----:R-:W-:Y:S02]  /*48d0*/  UIMAD.WIDE.U32 UR20, UR4, UR14, URZ ;  /* 0x0000000e041472a5 */ /* 0x002fe4000f8e00ff */
[----:B------:R-:W-:Y:S01]  /*48e0*/  USEL UR8, UR30, UR37, !UP0 ;  /* 0x000000251e087287 */ /* 0x000fe2000c000000 */
[----:B------:R-:W-:Y:S02]  /*48f0*/  UMOV UR5, UR11 ;  /* 0x0000000b00057c82 */ /* 0x000fe40008000000 */
[----:B------:R-:W-:Y:S02]  /*4900*/  USHF.R.U32.HI UR6, URZ, UR39, UR5 ;  /* 0x00000027ff067299 */ /* 0x000fe40008011605 */
[----:B------:R-:W-:Y:S02]  /*4910*/  UIMAD.WIDE.U32 UR22, UR8, UR14, URZ ;  /* 0x0000000e081672a5 */ /* 0x000fe4000f8e00ff */
[----:B------:R-:W-:Y:S02]  /*4920*/  USEL UR6, UR7, UR6, !UP2 ;  /* 0x0000000607067287 */ /* 0x000fe4000d000000 */
[----:B------:R-:W-:Y:S02]  /*4930*/  UISETP.NE.AND UP2, UPT, UR12, URZ, UPT ;  /* 0x000000ff0c00728c */ /* 0x000fe4000bf45270 */
[----:B------:R-:W-:Y:S01]  /*4940*/  UIMAD.WIDE.U32 UR10, UR6, UR14, URZ ;  /* 0x0000000e060a72a5 */ /* 0x000fe2000f8e00ff */
[----:B------:R-:W-:Y:S02]  /*4950*/  UMOV UR5, UR19 ;  /* 0x0000001300057c82 */ /* 0x000fe40008000000 */
[----:B------:R-:W-:Y:S03]  /*4960*/  USHF.R.U32.HI UR9, URZ, UR33, UR5 ;  /* 0x00000021ff097299 */ /* 0x000fe60008011605 */
[----:B------:R-:W-:Y:S02]  /*4970*/  UMOV UR5, UR21 ;  /* 0x0000001500057c82 */ /* 0x000fe40008000000 */
[----:B------:R-:W-:Y:S03]  /*4980*/  @UP1 USHF.R.U32.HI UR4, URZ, UR15, UR5 ;  /* 0x0000000fff041299 */ /* 0x000fe60008011605 */
[----:B------:R-:W-:Y:S01]  /*4990*/  UMOV UR5, UR23 ;  /* 0x0000001700057c82 */ /* 0x000fe20008000000 */
[----:B------:R-:W-:Y:S02]  /*49a0*/  UIMAD UR4, UR42, UR4, URZ ;  /* 0x000000042a0472a4 */ /* 0x000fe4000f8e02ff */
[----:B------:R-:W-:Y:S02]  /*49b0*/  @UP1 USHF.R.U32.HI UR8, URZ, UR15, UR5 ;  /* 0x0000000fff081299 */ /* 0x000fe40008011605 */
[----:B------:R-:W-:Y:S02]  /*49c0*/  USEL UR5, UR13, UR9, !UP0 ;  /* 0x000000090d057287 */ /* 0x000fe4000c000000 */
[----:B------:R-:W-:Y:S02]  /*49d0*/  UIMAD UR9, UR42, UR8, URZ ;  /* 0x000000082a0972a4 */ /* 0x000fe4000f8e02ff */
[----:B------:R-:W-:Y:S03]  /*49e0*/  UISETP.GE.AND UP0, UPT, UR6, UR4, UPT ;  /* 0x000000040600728c */ /* 0x000fe6000bf06270 */
[----:B------:R-:W-:Y:S01]  /*49f0*/  UMOV UR4, UR11 ;  /* 0x0000000b00047c82 */ /* 0x000fe20008000000 */
[----:B------:R-:W-:Y:S02]  /*4a00*/  UISETP.GE.OR UP0, UPT, UR5, UR9, UP0 ;  /* 0x000000090500728c */ /* 0x000fe40008706670 */
[----:B------:R-:W-:Y:S02]  /*4a10*/  USHF.R.U32.HI UR4, URZ, UR15, UR4 ;  /* 0x0000000fff047299 */ /* 0x000fe40008011604 */
[----:B------:R-:W-:Y:S02]  /*4a20*/  UIMAD.WIDE.U32 UR10, UR5, UR14, URZ ;  /* 0x0000000e050a72a5 */ /* 0x000fe4000f8e00ff */
[----:B------:R-:W-:Y:S04]  /*4a30*/  USEL UR12, UR6, UR4, !UP1 ;  /* 0x00000004060c7287 */ /* 0x000fe8000c800000 */
[----:B------:R-:W-:Y:S01]  /*4a40*/  UIADD3 UR9, UPT, UPT, -UR12, URZ, URZ ;  /* 0x000000ff0c097290 */ /* 0x000fe2000fffe1ff */
[----:B------:R-:W-:Y:S02]  /*4a50*/  @!UP0 UMOV UR4, UR11 ;  /* 0x0000000b00048c82 */ /* 0x000fe40008000000 */
[----:B------:R-:W-:Y:S02]  /*4a60*/  @!UP0 USHF.R.U32.HI UR4, URZ, UR15, UR4 ;  /* 0x0000000fff048299 */ /* 0x000fe40008011604 */
[----:B------:R-:W-:Y:S02]  /*4a70*/  UIMAD UR9, UR42, UR9, UR6 ;  /* 0x000000092a0972a4 */ /* 0x000fe4000f8e0206 */
[----:B------:R-:W-:Y:S02]  /*4a80*/  @!UP0 USEL UR4, UR5, UR4, !UP1 ;  /* 0x0000000405048287 */ /* 0x000fe4000c800000 */
[----:B------:R-:W-:Y:S02]  /*4a90*/  UISETP.NE.AND UP1, UPT, UR17, URZ, UPT ;  /* 0x000000ff1100728c */ /* 0x000fe4000bf25270 */
[----:B------:R-:W-:Y:S02]  /*4aa0*/  @!UP0 UIMAD UR9, UR8, UR9, UR4 ;  /* 0x00000009080982a4 */ /* 0x000fe4000f8e0204 */
[----:B------:R-:W-:Y:S02]  /*4ab0*/  @!UP0 UIADD3 UR10, UPT, UPT, UR12, -UR4, URZ ;  /* 0x800000040c0a8290 */ /* 0x000fe4000fffe0ff */
[----:B------:R-:W-:Y:S02]  /*4ac0*/  UIADD3 UR4, UPT, UPT, -UR5, URZ, URZ ;  /* 0x000000ff05047290 */ /* 0x000fe4000fffe1ff */
[----:B------:R-:W-:Y:S02]  /*4ad0*/  UIADD3 UR8, UPT, UPT, -UR6, URZ, URZ ;  /* 0x000000ff06087290 */ /* 0x000fe4000fffe1ff */
[----:B------:R-:W-:Y:S02]  /*4ae0*/  @!UP0 UIMAD UR6, UR10, UR42, UR5 ;  /* 0x0000002a0a0682a4 */ /* 0x000fe4000f8e0205 */
[----:B------:R-:W-:Y:S02]  /*4af0*/  UIMAD UR13, UR16, UR4, UR13 ;  /* 0x00000004100d72a4 */ /* 0x000fe4000f8e020d */
[----:B------:R-:W-:Y:S01]  /*4b00*/  UIMAD UR7, UR34, UR8, UR7 ;  /* 0x00000008220772a4 */ /* 0x000fe2000f8e0207 */
[----:B------:R-:W-:Y:S02]  /*4b10*/  @!UP0 UMOV UR5, UR9 ;  /* 0x0000000900058c82 */ /* 0x000fe40008000000 */
[----:B------:R-:W-:Y:S02]  /*4b20*/  UIMAD UR13, UR5, UR16, UR13 ;  /* 0x00000010050d72a4 */ /* 0x000fe4000f8e020d */
[----:B------:R-:W-:Y:S11]  /*4b30*/  UIMAD UR7, UR6, UR34, UR7 ;  /* 0x00000022060772a4 */ /* 0x000ff6000f8e0207 */
[----:B------:R-:W-:Y:S01]  /*4b40*/  @!UPT UIADD3 URZ, UPT, UPT, URZ, URZ, URZ ;  /* 0x000000fffffff290 */ /* 0x000fe2000fffe0ff */
.L_x_82:
[----:B------:R-:W3:Y:S01]  /*4b50*/  @!UP3 LDCU.128 UR20, c[0x0][0xb10] ;  /* 0x00016200ff14b7ac */ /* 0x000ee20008000c00 */
[----:B------:R-:W-:Y:S04]  /*4b60*/  ISETP.NE.U32.AND P0, PT, RZ, UR28, PT ;  /* 0x0000001cff007c0c */ /* 0x000fe8000bf05070 */
[----:B------:R-:W-:Y:S01]  /*4b70*/  ISETP.NE.AND.EX P0, PT, RZ, UR29, PT, P0 ;  /* 0x0000001dff007c0c */ /* 0x000fe2000bf05300 */
[----:B------:R-:W4:Y:S01]  /*4b80*/  @!UP3 LDCU UR5, c[0x0][0xb0c] ;  /* 0x00016180ff05b7ac */ /* 0x000f220008000800 */
[----:B---3--:R-:W-:Y:S07]  /*4b90*/  UIMAD.WIDE.U32 UR8, UR13, UR20, URZ ;  /* 0x000000140d0872a5 */ /* 0x008fee000f8e00ff */
[----:B------:R-:W-:Y:S01]  /*4ba0*/  @!UP3 UMOV UR4, UR9 ;  /* 0x000000090004bc82 */ /* 0x000fe20008000000 */
[----:B----4-:R-:W-:Y:S02]  /*4bb0*/  @!UP3 UISETP.NE.AND UP0, UPT, UR5, 0x1, UPT ;  /* 0x000000010500b88c */ /* 0x010fe4000bf05270 */
[----:B------:R-:W-:Y:S02]  /*4bc0*/  @!UP3 USHF.R.U32.HI UR4, URZ, UR21, UR4 ;  /* 0x00000015ff04b299 */ /* 0x000fe40008011604 */
[----:B------:R-:W-:Y:S02]  /*4bd0*/  UIMAD.WIDE.U32 UR8, UR7, UR23, URZ ;  /* 0x00000017070872a5 */ /* 0x000fe4000f8e00ff */
[----:B------:R-:W-:Y:S02]  /*4be0*/  @!UP3 USEL UR10, UR13, UR4, !UP0 ;  /* 0x000000040d0ab287 */ /* 0x000fe4000c000000 */
[----:B------:R-:W-:Y:S03]  /*4bf0*/  @!UP3 UISETP.NE.AND UP0, UPT, UR22, 0x1, UPT ;  /* 0x000000011600b88c */ /* 0x000fe6000bf05270 */
[----:B------:R-:W-:Y:S02]  /*4c00*/  @!UP3 UMOV UR6, UR9 ;  /* 0x000000090006bc82 */ /* 0x000fe40008000000 */
[----:B------:R-:W3:Y:S02]  /*4c10*/  @!UP3 LDCU UR4, c[0x0][0xb20] ;  /* 0x00016400ff04b7ac */ /* 0x000ee40008000800 */
[----:B---3--:R-:W-:Y:S04]  /*4c20*/  @!UP3 USHF.R.U32.HI UR6, URZ, UR4, UR6 ;  /* 0x00000004ff06b299 */ /* 0x008fe80008011606 */
[----:B------:R-:W-:Y:S04]  /*4c30*/  @!UP3 USEL UR6, UR7, UR6, !UP0 ;  /* 0x000000060706b287 */ /* 0x000fe8000c000000 */
[----:B------:R-:W-:Y:S02]  /*4c40*/  @!UP3 UIADD3 UR4, UPT, UPT, -UR10, UR6, URZ ;  /* 0x000000060a04b290 */ /* 0x000fe4000fffe1ff */
[----:B------:R-:W-:Y:S02]  /*4c50*/  @!UP3 UIADD3 UR6, UPT, UPT, UR10, -UR6, URZ ;  /* 0x800000060a06b290 */ /* 0x000fe4000fffe0ff */
[----:B------:R-:W-:Y:S02]  /*4c60*/  @!UP3 UIMAD UR13, UR4, UR5, UR13 ;  /* 0x00000005040db2a4 */ /* 0x000fe4000f8e020d */
[----:B------:R-:W-:Y:S01]  /*4c70*/  @!UP3 UIMAD UR7, UR6, UR22, UR7 ;  /* 0x000000160607b2a4 */ /* 0x000fe2000f8e0207 */
[----:B------:R-:W-:Y:S11]  /*4c80*/  BRA.U UP4, `(.L_x_83) ;  /* 0x0000000104107547 */ /* 0x000ff6000b800000 */
[----:B------:R-:W-:Y:S04]  /*4c90*/  MOV R2, UR38 ;  /* 0x0000002600027c02 */ /* 0x000fe80008000f00 */
[----:B------:R-:W-:Y:S04]  /*4ca0*/  SHF.L.U32 R2, R2, 0x1f, RZ ;  /* 0x0000001f02027819 */ /* 0x000fe800000006ff */
[----:B------:R-:W3:Y:S02]  /*4cb0*/  SYNCS.PHASECHK.TRANS64.TRYWAIT P1, [UR24+0xb8], R2 ;  /* 0x0000b802ff0075a7 */ /* 0x000ee40008021118 */
[----:B---3--:R-:W-:Y:S05]  /*4cc0*/  @!P1 BRA `(.L_x_84) ;  /* 0x0000002800749947 */ /* 0x008fea0003800000 */
.L_x_83:
[----:B------:R-:W-:Y:S05]  /*4cd0*/  BRA.U !UP6, `(.L_x_85) ;  /* 0x000000010e387547 */ /* 0x000fea000b800000 */
[----:B------:R-:W-:Y:S01]  /*4ce0*/  UPLOP3.LUT UP1, UPT, UPT, UPT, UP5, 0x80, 0x8 ;  /* 0x000000000008789c */ /* 0x000fe20003f2f050 */
[----:B--2---:R-:W-:Y:S01]  /*4cf0*/  HFMA2 R0, -RZ, RZ, 0, 5.9604644775390625e-08 ;  /* 0x00000001ff007431 */ /* 0x004fe200000001ff */
[----:B------:R-:W2:Y:S01]  /*4d00*/  LDCU.64 UR8, c[0x0][0x358] ;  /* 0x00006b00ff0877ac */ /* 0x000ea20008000a00 */
[----:B------:R-:W-:Y:S03]  /*4d10*/  IMAD.MOV.U32 R49, RZ, RZ, 0x1 ;  /* 0x00000001ff317424 */ /* 0x000fe600078e00ff */
[----:B------:R-:W-:Y:S05]  /*4d20*/  PLOP3.LUT P1, PT, PT, PT, UP1, 0x80, 0x8 ;  /* 0x000000000008781c */ /* 0x000fea0003f2f018 */
[----:B------:R-:W3:Y:S01]  /*4d30*/  @UP1 LDCU.64 UR4, c[0x0][0x888] ;  /* 0x00011100ff0417ac */ /* 0x000ee20008000a00 */
[----:B------:R-:W-:Y:S07]  /*4d40*/  @UP1 UIMAD UR6, UR36, UR28, URZ ;  /* 0x0000001c240612a4 */ /* 0x000fee000f8e02ff */
[----:B------:R-:W-:Y:S01]  /*4d50*/  @!P1 PRMT R49, R0, 0x7610, R49 ;  /* 0x0000761000319816 */ /* 0x000fe20000000031 */
[----:B---3--:R-:W-:Y:S06]  /*4d60*/  @UP1 UIMAD.WIDE UR4, UR6, 0x4, UR4 ;  /* 0x00000004060418a5 */ /* 0x008fec000f8e0204 */
[----:B------:R-:W-:Y:S01]  /*4d70*/  IMAD.U32 R2, RZ, RZ, UR4 ;  /* 0x00000004ff027e24 */ /* 0x000fe2000f8e00ff */
[----:B------:R-:W-:Y:S04]  /*4d80*/  MOV R3, UR5 ;  /* 0x0000000500037c02 */ /* 0x000fe80008000f00 */
[----:B------:R-:W3:Y:S01]  /*4d90*/  @!UP1 LDCU UR4, c[0x0][0x880] ;  /* 0x00011000ff0497ac */ /* 0x000ee20008000800 */
[----:B--2--5:R4:W5:Y:S02]  /*4da0*/  @P1 LDG.E R25, desc[UR8][R2.64] ;  /* 0x0000000802191981 */ /* 0x024964000c1e1900 */
[----:B---34-:R-:W-:Y:S07]  /*4db0*/  @!P1 IMAD.U32 R25, RZ, RZ, UR4 ;  /* 0x00000004ff199e24 */ /* 0x018fee000f8e00ff */
.L_x_85:
[----:B-----5:R-:W-:Y:S01]  /*4dc0*/  @!P0 FSETP.EQ.AND P2, PT, R25, RZ, PT ;  /* 0x000000ff1900820b */ /* 0x020fe20003f42000 */
[----:B------:R-:W-:Y:S01]  /*4dd0*/  @!UPT UIADD3 URZ, UPT, UPT, URZ, URZ, URZ ;  /* 0x000000fffffff290 */ /* 0x000fe2000fffe0ff */
[----:B------:R-:W-:Y:S11]  /*4de0*/  @!P0 BRA `(.L_x_86) ;  /* 0x0000000000148947 */ /* 0x000ff60003800000 */
[----:B------:R-:W-:Y:S02]  /*4df0*/  LOP3.LUT P0, RZ, R49, 0xff, RZ, 0xc0, !PT ;  /* 0x000000ff31ff7812 */ /* 0x000fe4000780c0ff */
[----:B------:R-:W-:Y:S04]  /*4e00*/  PLOP3.LUT P2, PT, PT, PT, UP1, 0x80, 0x8 ;  /* 0x000000000008781c */ /* 0x000fe80003f4f018 */
[----:B------:R-:W-:Y:S07]  /*4e10*/  PLOP3.LUT P2, PT, P2, PT, PT, 0x8, 0x80 ;  /* 0x000000000080781c */ /* 0x000fee000174e170 */
[----:B------:R-:W-:Y:S11]  /*4e20*/  @P0 FSETP.EQ.AND P2, PT, R25, RZ, PT ;  /* 0x000000ff1900020b */ /* 0x000ff60003f42000 */
[----:B------:R-:W-:Y:S02]  /*4e30*/  @!UPT UIADD3 URZ, UPT, UPT, URZ, URZ, URZ ;  /* 0x000000fffffff290 */ /* 0x000fe4000fffe0ff */
.L_x_86:
[----:B------:R-:W-:Y:S01]  /*4e40*/  ULEA UR4, UR25, UR24, 0x3 ;  /* 0x0000001819047291 */ /* 0x000fe2000f8e18ff */
[----:B--2---:R-:W-:Y:S02]  /*4e50*/  SHF.L.U32 R0, R11, 0x1f, RZ ;  /* 0x0000001f0b007819 */ /* 0x004fe400000006ff */
[----:B------:R-:W-:Y:S01]  /*4e60*/  ELECT P1, URZ, PT ;  /* 0x0000000000ff782f */ /* 0x000fe20003820000 */
[----:B------:R-:W-:Y:S05]  /*4e70*/  VIADD R10, R10, 0x1 ;  /* 0x000000010a0a7836 */ /* 0x000fea0000000000 */
[----:B------:R-:W2:Y:S02]  /*4e80*/  SYNCS.PHASECHK.TRANS64.TRYWAIT P0, [UR4+0xa0], R0 ;  /* 0x0000a000ff0075a7 */ /* 0x000ea40008001104 */
[----:B--2---:R-:W-:Y:S05]  /*4e90*/  @!P0 BRA `(.L_x_87) ;  /* 0x0000002800188947 */ /* 0x004fea0003800000 */
.L_x_155:
[----:B------:R-:W-:Y:S01]  /*4ea0*/  UIADD3 UR9, UPT, UPT, UR4, 0x90, URZ ;  /* 0x0000009004097890 */ /* 0x000fe2000fffe0ff */
[----:B------:R-:W-:Y:S01]  /*4eb0*/  PLOP3.LUT P1, PT, P2, P1, PT, 0xf2, 0x2f ;  /* 0x00000000002f781c */ /* 0x000fe20001723e72 */
[----:B------:R-:W-:Y:S01]  /*4ec0*/  UPLOP3.LUT UP4, UPT, UPT, UPT, UPT, 0x80, 0x8 ;  /* 0x000000000008789c */ /* 0x000fe20003f8f070 */
[----:B------:R-:W-:Y:S01]  /*4ed0*/  UMOV UR20, 0x0 ;  /* 0x0000000000147882 */ /* 0x000fe20000000000 */
[----:B------:R-:W-:Y:S01]  /*4ee0*/  UMOV UR21, 0x10000000 ;  /* 0x1000000000157882 */ /* 0x000fe20000000000 */
[----:B------:R-:W-:Y:S01]  /*4ef0*/  UMOV UR12, UR36 ;  /* 0x00000024000c7c82 */ /* 0x000fe20008000000 */
[----:B------:R-:W-:Y:S08]  /*4f00*/  UMOV UR36, UR26 ;  /* 0x0000001a00247c82 */ /* 0x000ff00008000000 */
[----:B------:R-:W-:Y:S01]  /*4f10*/  VOTEU.ALL UP0, P1 ;  /* 0x0000000000ff7886 */ /* 0x000fe20000800000 */
[----:B--2---:R-:W-:Y:S04]  /*4f20*/  @!P1 IADD3 R2, P0, PT, R12, 0x580, RZ ;  /* 0x000005800c029810 */ /* 0x004fe80007f1e0ff */
[----:B------:R-:W-:Y:S01]  /*4f30*/  @!UP0 ULEA UR5, UR25, UR24, 0xc ;  /* 0x0000001819058291 */ /* 0x000fe2000f8e60ff */
[----:B------:R-:W-:Y:S01]  /*4f40*/  @!P1 IMAD.X R0, RZ, RZ, R13, P0 ;  /* 0x000000ffff009224 */ /* 0x000fe200000e060d */
[----:B------:R-:W-:Y:S01]  /*4f50*/  @!UP0 USHF.L.U32 UR10, UR46, 0x5, URZ ;  /* 0x000000052e0a8899 */ /* 0x000fe200080006ff */
[----:B------:R-:W-:Y:S01]  /*4f60*/  @!P1 R2UR UR6, R2 ;  /* 0x00000000020692ca */ /* 0x000fe200000e0000 */
[----:B------:R-:W-:Y:S01]  /*4f70*/  @!UP0 UIADD3 UR8, UPT, UPT, UR5, 0x200, URZ ;  /* 0x0000020005088890 */ /* 0x000fe2000fffe0ff */
[C---:B------:R-:W-:Y:S01]  /*4f80*/  ISETP.NE.AND P0, PT, R10.reuse, 0x2, PT ;  /* 0x000000020a00780c */ /* 0x040fe20003f05270 */
[----:B------:R-:W-:Y:S02]  /*4f90*/  UIADD3 UR5, UPT, UPT, UR25, 0x1, URZ ;  /* 0x0000000119057890 */ /* 0x000fe4000fffe0ff */
[----:B------:R-:W-:Y:S01]  /*4fa0*/  @!UP0 USHF.L.U32 UR11, UR47, 0x6, URZ ;  /* 0x000000062f0b8899 */ /* 0x000fe200080006ff */
[----:B------:R-:W-:Y:S01]  /*4fb0*/  SEL R10, R10, RZ, P0 ;  /* 0x000000ff0a0a7207 */ /* 0x000fe20000000000 */
[----:B------:R-:W-:Y:S02]  /*4fc0*/  UISETP.NE.AND UP0, UPT, UR5, 0x2, UPT ;  /* 0x000000020500788c */ /* 0x000fe4000bf05270 */
[----:B------:R-:W-:Y:S02]  /*4fd0*/  UIADD3 UR46, UPT, UPT, UR7, UR60, URZ ;  /* 0x0000003c072e7290 */ /* 0x000fe4000fffe0ff */
[----:B------:R-:W-:Y:S01]  /*4fe0*/  USEL UR25, UR5, URZ, UP0 ;  /* 0x000000ff05197287 */ /* 0x000fe20008000000 */
[----:B------:R-:W-:Y:S01]  /*4ff0*/  @!P1 R2UR UR5, R0 ;  /* 0x00000000000592ca */ /* 0x000fe200000e0000 */
[----:B------:R-:W-:Y:S01]  /*5000*/  IMAD.U32 R2, RZ, RZ, UR6 ;  /* 0x00000006ff027e24 */ /* 0x000fe2000f8e00ff */
[----:B------:R-:W-:Y:S01]  /*5010*/  USEL UR17, URZ, 0x1, UP0 ;  /* 0x00000001ff117887 */ /* 0x000fe20008000000 */
[----:B------:R-:W-:Y:S01]  /*5020*/  SEL R0, RZ, 0x1, P0 ;  /* 0x00000001ff007807 */ /* 0x000fe20000000000 */
[----:B------:R-:W-:Y:S01]  /*5030*/  VOTEU.ALL UP0, P1 ;  /* 0x0000000000ff7886 */ /* 0x000fe20000800000 */
[----:B------:R-:W-:Y:S01]  /*5040*/  UIADD3 UR47, UPT, UPT, UR13, UR61, URZ ;  /* 0x0000003d0d2f7290 */ /* 0x000fe2000fffe0ff */
[----:B------:R-:W-:Y:S02]  /*5050*/  @!P1 R2UR UR18, R2 ;  /* 0x00000000021292ca */ /* 0x000fe400000e0000 */
[----:B------:R-:W-:Y:S02]  /*5060*/  LOP3.LUT R9, R9, R0, RZ, 0x3c, !PT ;  /* 0x0000000009097212 */ /* 0x000fe400078e3cff */
[----:B------:R-:W-:Y:S03]  /*5070*/  LOP3.LUT R11, R11, UR17, RZ, 0x3c, !PT ;  /* 0x000000110b0b7c12 */ /* 0x000fe6000f8e3cff */
[----:B------:R-:W-:Y:S01]  /*5080*/  IMAD.U32 R3, RZ, RZ, UR5 ;  /* 0x00000005ff037e24 */ /* 0x000fe2000f8e00ff */
[----:B------:R-:W-:Y:S04]  /*5090*/  UPRMT UR5, UR49, 0x654, UR9 ;  /* 0x0000065431057896 */ /* 0x000fe80008000009 */
[----:B------:R-:W-:Y:S11]  /*50a0*/  @!P1 R2UR UR19, R3 ;  /* 0x00000000031392ca */ /* 0x000ff600000e0000 */
[----:B------:R-:W-:Y:S02]  /*50b0*/  @!UPT UIADD3 URZ, UPT, UPT, URZ, URZ, URZ ;  /* 0x000000fffffff290 */ /* 0x000fe4000fffe0ff */
[----:B------:R2:W-:Y:S01]  /*50c0*/  @!UP0 UTMALDG.3D [UR8], [UR18], desc[UR20] ;  /* 0x00001408120085b4 */ /* 0x0005e20008011000 */
[----:B------:R2:W-:Y:S01]  /*50d0*/  @!P1 SYNCS.ARRIVE.TRANS64.RED.A0TR RZ, [UR4+0x90], R8 ;  /* 0x00009008ffff99a7 */ /* 0x0005e20008300404 */
[----:B------:R-:W-:Y:S01]  /*50e0*/  SYNCS.ARRIVE.TRANS64.RED.A1T0 RZ, [UR5], RZ ;  /* 0x000000ffffff79a7 */ /* 0x000fe20008100405 */
[----:B------:R-:W-:Y:S05]  /*50f0*/  BRA.U UP2, `(.L_x_88) ;  /* 0xfffffff502587547 */ /* 0x000fea000b83ffff */
[----:B------:R-:W-:Y:S01]  /*5100*/  UIADD3 UR24, UPT, UPT, UR24, 0xa0, URZ ;  /* 0x000000a018187890 */ /* 0x000fe2000fffe0ff */
[----:B------:R-:W-:-:S03]  /*5110*/  SHF.L.U32 R2, R11, 0x1f, RZ ;  /* 0x0000001f0b027819 */ /* 0x000fc600000006ff */
[----:B------:R-:W-:-:S09]  /*5120*/  ULEA UR4, UR25, UR24, 0x3 ;  /* 0x0000001819047291 */ /* 0x000fd2000f8e18ff */
[----:B------:R-:W3:Y:S02]  /*5130*/  SYNCS.PHASECHK.TRANS64.TRYWAIT P0, [UR4], R2 ;  /* 0x00000002ff0075a7 */ /* 0x000ee40008001104 */
[----:B---3--:R-:W-:Y:S05]  /*5140*/  @!P0 BRA `(.L_x_89) ;  /* 0x0000002400848947 */ /* 0x008fea0003800000 */
.L_x_157:
[----:B------:R-:W-:-:S04]  /*5150*/  UIADD3 UR4, UPT, UPT, UR25, 0x1, URZ ;  /* 0x0000000119047890 */ /* 0x000fc8000fffe0ff */
[----:B------:R-:W-:-:S04]  /*5160*/  UISETP.NE.AND UP0, UPT, UR4, 0x2, UPT ;  /* 0x000000020400788c */ /* 0x000fc8000bf05270 */
[----:B------:R-:W-:Y:S02]  /*5170*/  USEL UR5, URZ, 0x1, UP0 ;  /* 0x00000001ff057887 */ /* 0x000fe40008000000 */
[----:B------:R-:W-:-:S04]  /*5180*/  USEL UR4, UR4, URZ, UP0 ;  /* 0x000000ff04047287 */ /* 0x000fc80008000000 */
[----:B------:R-:W-:Y:S01]  /*5190*/  ULEA UR4, UR4, UR24, 0x3 ;  /* 0x0000001804047291 */ /* 0x000fe2000f8e18ff */
[----:B---3--:R-:W-:-:S04]  /*51a0*/  LOP3.LUT R2, R11, UR5, RZ, 0x3c, !PT ;  /* 0x000000050b027c12 */ /* 0x008fc8000f8e3cff */
[----:B------:R-:W-:Y:S01]  /*51b0*/  SHF.L.U32 R2, R2, 0x1f, RZ ;  /* 0x0000001f02027819 */ /* 0x000fe200000006ff */
[----:B------:R-:W-:-:S07]  /*51c0*/  IMAD.U32 R0, RZ, RZ, UR4 ;  /* 0x00000004ff007e24 */ /* 0x000fce000f8e00ff */
.L_x_90:
[----:B---3--:R3:W4:Y:S02]  /*51d0*/  SYNCS.PHASECHK.TRANS64.TRYWAIT P0, [R0+URZ], R2 ;  /* 0x00000002000075a7 */ /* 0x00872400080011ff */
[----:B----4-:R-:W-:Y:S05]  /*51e0*/  @!P0 NANOSLEEP.SYNCS 0x989680 ;  /* 0x009896800000895d */ /* 0x010fea0003900000 */
[----:B------:R-:W4:Y:S02]  /*51f0*/  @!P0 SYNCS.PHASECHK.TRANS64 P0, [R0+URZ], R2 ;  /* 0x00000002000085a7 */ /* 0x000f2400080010ff */
[----:B-12-4-:R-:W-:Y:S05]  /*5200*/  @P0 EXIT ;  /* 0x000000000000094d */ /* 0x016fea0003800000 */
[----:B------:R-:W-:Y:S05]  /*5210*/  BRA `(.L_x_90) ;  /* 0xfffffffc00ec7947 */ /* 0x000fea000383ffff */
.L_x_80:
[----:B------:R-:W-:-:S06]  /*5220*/  UISETP.GE.AND UP0, UPT, UR18, 0x4, UPT ;  /* 0x000000041200788c */ /* 0x000fcc000bf06270 */
[----:B------:R-:W-:-:S13]  /*5230*/  PLOP3.LUT P0, PT, PT, PT, UP0, 0x80, 0x8 ;  /* 0x000000000008781c */ /* 0x000fda0003f0f008 */
[----:B-1----:R-:W-:Y:S05]  /*5240*/  @!P0 EXIT ;  /* 0x000000000000894d */ /* 0x002fea0003800000 */
[----:B------:R-:W-:Y:S01]  /*5250*/  BAR.SYNC.DEFER_BLOCKING 0x6, 0xa0 ;  /* 0x0182800000007b1d */ /* 0x000fe20000010000 */
[C---:B------:R-:W-:Y:S01]  /*5260*/  IMAD.SHL.U32 R5, R57.reuse, 0x20, RZ ;  /* 0x0000002039057824 */ /* 0x040fe200078e00ff */
[C---:B------:R-:W-:Y:S01]  /*5270*/  LOP3.LUT P0, RZ, R57.reuse, 0x4, RZ, 0xc0, !PT ;  /* 0x0000000439ff7812 */ /* 0x040fe2000780c0ff */
[C---:B------:R-:W-:Y:S01]  /*5280*/  IMAD.SHL.U32 R4, R57.reuse, 0x10, RZ ;  /* 0x0000001039047824 */ /* 0x040fe200078e00ff */
[----:B------:R-:W-:Y:S01]  /*5290*/  CS2R R52, SRZ ;  /* 0x0000000000347805 */ /* 0x000fe2000001ff00 */
[----:B------:R-:W-:Y:S01]  /*52a0*/  IMAD.SHL.U32 R48, R57, 0x4, RZ ;  /* 0x0000000439307824 */ /* 0x000fe200078e00ff */
[----:B------:R-:W-:Y:S02]  /*52b0*/  UMOV UR44, 0x400 ;  /* 0x00000400002c7882 */ /* 0x000fe40000000000 */
[----:B------:R-:W1:Y:S01]  /*52c0*/  LDC.64 R44, c[0x0][0x888] ;  /* 0x00022200ff2c7b82 */ /* 0x000e620000000a00 */
[----:B------:R-:W-:Y:S01]  /*52d0*/  ULEA UR44, UR49, UR44, 0x18 ;  /* 0x0000002c312c7291 */ /* 0x000fe2000f8ec0ff */
[----:B------:R-:W-:Y:S01]  /*52e0*/  LOP3.LUT R6, R5, 0xc0, RZ, 0xc0, !PT ;  /* 0x000000c005067812 */ /* 0x000fe200078ec0ff */
[----:B------:R-:W-:Y:S01]  /*52f0*/  IMAD.U32 R23, R57, 0x10000, RZ ;  /* 0x0001000039177824 */ /* 0x000fe200078e00ff */
[----:B------:R-:W-:Y:S01]  /*5300*/  LOP3.LUT R4, R4, 0x600, RZ, 0xc0, !PT ;  /* 0x0000060004047812 */ /* 0x000fe200078ec0ff */
[----:B------:R-:W-:Y:S01]  /*5310*/  IMAD.MOV.U32 R56, RZ, RZ, 0x10 ;  /* 0x00000010ff387424 */ /* 0x000fe200078e00ff */
[----:B------:R-:W-:Y:S01]  /*5320*/  LOP3.LUT R48, R6, 0x18, R48, 0xf8, !PT ;  /* 0x0000001806307812 */ /* 0x000fe200078ef830 */
[----:B------:R-:W-:Y:S01]  /*5330*/  IMAD.MOV.U32 R55, RZ, RZ, 0x1 ;  /* 0x00000001ff377424 */ /* 0x000fe200078e00ff */
[----:B------:R-:W2:Y:S01]  /*5340*/  LDC.64 R46, c[0x0][0x890] ;  /* 0x00022400ff2e7b82 */ /* 0x000ea20000000a00 */
[----:B------:R-:W-:Y:S01]  /*5350*/  SHF.R.U32.HI R6, RZ, 0x1, R57 ;  /* 0x00000001ff067819 */ /* 0x000fe20000011639 */
[----:B------:R-:W-:Y:S01]  /*5360*/  IMAD.MOV.U32 R22, RZ, RZ, RZ ;  /* 0x000000ffff167224 */ /* 0x000fe200078e00ff */
[--C-:B------:R-:W-:Y:S01]  /*5370*/  LOP3.LUT R4, R4, 0x20, R5.reuse, 0xf8, !PT ;  /* 0x0000002004047812 */ /* 0x100fe200078ef805 */
[----:B------:R-:W-:Y:S01]  /*5380*/  IMAD.MOV.U32 R54, RZ, RZ, RZ ;  /* 0x000000ffff367224 */ /* 0x000fe200078e00ff */
[----:B------:R-:W-:Y:S01]  /*5390*/  LOP3.LUT R23, R23, 0x600000, RZ, 0xc0, !PT ;  /* 0x0060000017177812 */ /* 0x000fe200078ec0ff */
[----:B------:R-:W-:Y:S01]  /*53a0*/  IMAD.MOV.U32 R51, RZ, RZ, RZ ;  /* 0x000000ffff337224 */ /* 0x000fe200078e00ff */
[----:B------:R-:W-:Y:S01]  /*53b0*/  LOP3.LUT R48, R48, 0x8, R6, 0x78, !PT ;  /* 0x0000000830307812 */ /* 0x000fe200078e7806 */
[----:B------:R-:W3:Y:S01]  /*53c0*/  LDC.64 R42, c[0x0][0x8b0] ;  /* 0x00022c00ff2a7b82 */ /* 0x000ee20000000a00 */
[----:B------:R-:W4:Y:S01]  /*53d0*/  LDS R0, [UR44+0x170] ;  /* 0x0001702cff007984 */ /* 0x000f220008000800 */
[----:B------:R-:W-:Y:S01]  /*53e0*/  LOP3.LUT R4, R4, 0x100, R5, 0xf8, !PT ;  /* 0x0000010004047812 */ /* 0x000fe200078ef805 */
[----:B------:R-:W1:Y:S01]  /*53f0*/  LDCU UR51, c[0x0][0x370] ;  /* 0x00006e00ff3377ac */ /* 0x000e620008000800 */
[----:B------:R-:W-:-:S02]  /*5400*/  LOP3.LUT R57, R57, 0x60, RZ, 0xc0, !PT ;  /* 0x0000006039397812 */ /* 0x000fc400078ec0ff */
[----:B------:R-:W-:Y:S01]  /*5410*/  LOP3.LUT R48, R4, R48, RZ, 0xfc, !PT ;  /* 0x0000003004307212 */ /* 0x000fe200078efcff */
[----:B------:R-:W1:Y:S01]  /*5420*/  LDCU UR43, c[0x0][0xb0c] ;  /* 0x00016180ff2b77ac */ /* 0x000e620008000800 */
[----:B------:R-:W1:Y:S01]  /*5430*/  LDC.64 R40, c[0x0][0x8a8] ;  /* 0x00022a00ff287b82 */ /* 0x000e620000000a00 */
[----:B------:R-:W-:Y:S01]  /*5440*/  SEL R56, R56, 0xfffffff0, !P0 ;  /* 0xfffffff038387807 */ /* 0x000fe20004000000 */
[----:B------:R-:W1:Y:S01]  /*5450*/  LDCU UR39, c[0x0][0xb30] ;  /* 0x00016600ff2777ac */ /* 0x000e620008000800 */
[----:B------:R-:W1:Y:S01]  /*5460*/  LDCU.64 UR58, c[0x0][0x888] ;  /* 0x00011100ff3a77ac */ /* 0x000e620008000a00 */
[----:B------:R-:W1:Y:S01]  /*5470*/  LDCU.64 UR40, c[0x0][0xb28] ;  /* 0x00016500ff2877ac */ /* 0x000e620008000a00 */
[----:B------:R-:W1:Y:S01]  /*5480*/  LDCU.128 UR52, c[0x0][0xb10] ;  /* 0x00016200ff3477ac */ /* 0x000e620008000c00 */
[----:B------:R-:W1:Y:S01]  /*5490*/  LDCU UR50, c[0x0][0x374] ;  /* 0x00006e80ff3277ac */ /* 0x000e620008000800 */
[----:B------:R-:W-:Y:S01]  /*54a0*/  UIADD3 UR62, UPT, UPT, UR44, 0x200, URZ ;  /* 0x000002002c3e7890 */ /* 0x000fe2000fffe0ff */
[----:B------:R-:W-:Y:S01]  /*54b0*/  UMOV UR45, URZ ;  /* 0x000000ff002d7c82 */ /* 0x000fe20008000000 */
[----:B------:R-:W-:Y:S01]  /*54c0*/  UMOV UR48, URZ ;  /* 0x000000ff00307c82 */ /* 0x000fe20008000000 */
[----:B--2-4-:R-:W-:-:S09]  /*54d0*/  IMAD.IADD R23, R0, 0x1, R23 ;  /* 0x0000000100177824 */ /* 0x014fd200078e0217 */
.L_x_110:
[----:B------:R-:W-:Y:S02]  /*54e0*/  LEA R3, R51, UR44, 0x3 ;  /* 0x0000002c33037c11 */ /* 0x000fe4000f8e18ff */
[----:B------:R-:W-:Y:S02]  /*54f0*/  SHF.L.U32 R0, R53, 0x1f, RZ ;  /* 0x0000001f35007819 */ /* 0x000fe400000006ff */
[----:B------:R-:W-:Y:S02]  /*5500*/  LEA R4, R51, UR44, 0x4 ;  /* 0x0000002c33047c11 */ /* 0x000fe4000f8e20ff */
[----:B------:R-:W2:Y:S02]  /*5510*/  SYNCS.PHASECHK.TRANS64.TRYWAIT P0, [R3+URZ+0xc0], R0 ;  /* 0x0000c000030075a7 */ /* 0x000ea400080011ff */
[----:B--2---:R-:W-:Y:S05]  /*5520*/  @!P0 BRA `(.L_x_91) ;  /* 0x0000002000a48947 */ /* 0x004fea0003800000 */
.L_x_158:
[----:B------:R-:W4:Y:S01]  /*5530*/  LDS.128 R4, [R4+0x150] ;  /* 0x0001500004047984 */ /* 0x000f220000000c00 */
[----:B------:R-:W-:Y:S01]  /*5540*/  UISETP.GE.AND UP0, UPT, UR42, 0x1, UPT ;  /* 0x000000012a00788c */ /* 0x000fe2000bf06270 */
[----:B------:R-:W-:Y:S01]  /*5550*/  @!PT LDS RZ, [RZ] ;  /* 0x00000000fffff984 */ /* 0x000fe20000000800 */
[----:B------:R-:W-:Y:S01]  /*5560*/  @!PT LDS RZ, [RZ] ;  /* 0x00000000fffff984 */ /* 0x000fe20000000800 */
[----:B------:R-:W-:Y:S01]  /*5570*/  @!PT LDS RZ, [RZ] ;  /* 0x00000000fffff984 */ /* 0x000fe20000000800 */
[----:B------:R-:W-:Y:S01]  /*5580*/  @!PT LDS RZ, [RZ] ;  /* 0x00000000fffff984 */ /* 0x000fe20000000800 */
[----:B------:R1:W-:Y:S06]  /*5590*/  MEMBAR.ALL.CTA ;  /* 0x0000000000007992 */ /* 0x0003ec0000008000 */
[----:B-1----:R-:W1:Y:S01]  /*55a0*/  FENCE.VIEW.ASYNC.S ;  /* 0x00000000000073c6 */ /* 0x002e620000000000 */
[----:B----4-:R-:W-:Y:S11]  /*55b0*/  LOP3.LUT P0, RZ, R6, 0x1, RZ, 0xc0, !PT ;  /* 0x0000000106ff7812 */ /* 0x010ff6000780c0ff */
[----:B------:R-:W-:Y:S02]  /*55c0*/  @!UPT UIADD3 URZ, UPT, UPT, URZ, URZ, URZ ;  /* 0x000000fffffff290 */ /* 0x000fe4000fffe0ff */
[----:B-1----:R-:W-:Y:S01]  /*55d0*/  VOTEU.ANY UP1, P0 ;  /* 0x0000000000ff7886 */ /* 0x002fe20000020100 */
[----:B------:R-:W-:Y:S01]  /*55e0*/  PLOP3.LUT P0, PT, PT, PT, UP1, 0x80, 0x8 ;  /* 0x000000000008781c */ /* 0x000fe20003f0f018 */
[----:B------:R-:W-:Y:S11]  /*55f0*/  UP2UR UR56, UPR, URZ, 0x2 ;  /* 0x00000002ff387883 */ /* 0x000ff60008000000 */
[----:B------:R-:W-:Y:S01]  /*5600*/  @!UPT UIADD3 URZ, UPT, UPT, URZ, URZ, URZ ;  /* 0x000000fffffff290 */ /* 0x000fe2000fffe0ff */
        /* <DEDUP_REMOVED lines=13> */
[----:B------:R-:W2:Y:S01]  /*56e0*/  LDCU UR12, c[0x0][0xb20] ;  /* 0x00016400ff0c77ac */ /* 0x000ea20008000800 */
[----:B------:R-:W-:Y:S02]  /*56f0*/  UIMAD.WIDE.U32 UR4, UR50, UR55, URZ ;  /* 0x00000037320472a5 */ /* 0x000fe4000f8e00ff */
[----:B------:R-:W-:Y:S02]  /*5700*/  UIMAD.WIDE.U32 UR6, UR51, UR52, URZ ;  /* 0x00000034330672a5 */ /* 0x000fe4000f8e00ff */
[----:B------:R-:W-:Y:S02]  /*5710*/  UISETP.NE.AND UP0, UPT, UR54, 0x1, UPT ;  /* 0x000000013600788c */ /* 0x000fe4000bf05270 */
[----:B------:R-:W-:Y:S02]  /*5720*/  UIMAD.WIDE.U32 UR8, UR37, UR55, URZ ;  /* 0x00000037250872a5 */ /* 0x000fe4000f8e00ff */
[----:B------:R-:W-:Y:S02]  /*5730*/  UIMAD.WIDE.U32 UR10, UR38, UR52, URZ ;  /* 0x00000034260a72a5 */ /* 0x000fe4000f8e00ff */
[----:B------:R-:W-:Y:S02]  /*5740*/  UISETP.NE.AND UP1, UPT, UR43, 0x1, UPT ;  /* 0x000000012b00788c */ /* 0x000fe4000bf25270 */
[----:B------:R-:W-:Y:S01]  /*5750*/  UISETP.NE.AND UP2, UPT, UR42, 0x1, UPT ;  /* 0x000000012a00788c */ /* 0x000fe2000bf45270 */
[----:B------:R-:W-:Y:S02]  /*5760*/  UMOV UR4, UR5 ;  /* 0x0000000500047c82 */ /* 0x000fe40008000000 */
[----:B--2---:R-:W-:Y:S03]  /*5770*/  USHF.R.U32.HI UR5, URZ, UR12, UR4 ;  /* 0x0000000cff057299 */ /* 0x004fe60008011604 */
[----:B------:R-:W-:Y:S02]  /*5780*/  UMOV UR4, UR7 ;  /* 0x0000000700047c82 */ /* 0x000fe40008000000 */
[----:B------:R-:W-:Y:S02]  /*5790*/  USHF.R.U32.HI UR7, URZ, UR53, UR4 ;  /* 0x00000035ff077299 */ /* 0x000fe40008011604 */
[----:B------:R-:W-:Y:S02]  /*57a0*/  USEL UR4, UR50, UR5, !UP0 ;  /* 0x0000000532047287 */ /* 0x000fe4000c000000 */
[----:B------:R-:W-:Y:S01]  /*57b0*/  USEL UR7, UR51, UR7, !UP1 ;  /* 0x0000000733077287 */ /* 0x000fe2000c800000 */
[----:B------:R-:W-:Y:S01]  /*57c0*/  UMOV UR5, UR9 ;  /* 0x0000000900057c82 */ /* 0x000fe20008000000 */
[----:B------:R-:W-:Y:S02]  /*57d0*/  UIMAD.WIDE.U32 UR8, UR4, UR40, URZ ;  /* 0x00000028040872a5 */ /* 0x000fe4000f8e00ff */
[----:B------:R-:W-:Y:S03]  /*57e0*/  USHF.R.U32.HI UR6, URZ, UR12, UR5 ;  /* 0x0000000cff067299 */ /* 0x000fe60008011605 */
[----:B------:R-:W-:Y:S01]  /*57f0*/  UMOV UR5, UR11 ;  /* 0x0000000b00057c82 */ /* 0x000fe20008000000 */
[----:B------:R-:W-:Y:S02]  /*5800*/  UIMAD.WIDE.U32 UR10, UR7, UR40, URZ ;  /* 0x00000028070a72a5 */ /* 0x000fe4000f8e00ff */
[----:B------:R-:W-:Y:S02]  /*5810*/  USHF.R.U32.HI UR12, URZ, UR53, UR5 ;  /* 0x00000035ff0c7299 */ /* 0x000fe40008011605 */
[----:B------:R-:W-:Y:S01]  /*5820*/  USEL UR6, UR37, UR6, !UP0 ;  /* 0x0000000625067287 */ /* 0x000fe2000c000000 */
[----:B------:R-:W-:Y:S02]  /*5830*/  UMOV UR5, UR9 ;  /* 0x0000000900057c82 */ /* 0x000fe40008000000 */
[----:B------:R-:W-:Y:S01]  /*5840*/  UMOV UR10, UR11 ;  /* 0x0000000b000a7c82 */ /* 0x000fe20008000000 */
[----:B------:R-:W-:Y:S02]  /*5850*/  @UP2 USHF.R.U32.HI UR4, URZ, UR41, UR5 ;  /* 0x00000029ff042299 */ /* 0x000fe40008011605 */
[----:B------:R-:W-:Y:S02]  /*5860*/  @UP2 USHF.R.U32.HI UR7, URZ, UR41, UR10 ;  /* 0x00000029ff072299 */ /* 0x000fe4000801160a */
[----:B------:R-:W-:Y:S02]  /*5870*/  UIMAD UR4, UR42, UR4, URZ ;  /* 0x000000042a0472a4 */ /* 0x000fe4000f8e02ff */
[----:B------:R-:W-:Y:S02]  /*5880*/  UIMAD.WIDE.U32 UR10, UR6, UR40, URZ ;  /* 0x00000028060a72a5 */ /* 0x000fe4000f8e00ff */
[----:B------:R-:W-:Y:S02]  /*5890*/  USEL UR5, UR38, UR12, !UP1 ;  /* 0x0000000c26057287 */ /* 0x000fe4000c800000 */
[----:B------:R-:W-:Y:S02]  /*58a0*/  UIMAD UR8, UR42, UR7, URZ ;  /* 0x000000072a0872a4 */ /* 0x000fe4000f8e02ff */
[----:B------:R-:W-:Y:S03]  /*58b0*/  UISETP.GE.AND UP0, UPT, UR6, UR4, UPT ;  /* 0x000000040600728c */ /* 0x000fe6000bf06270 */
[----:B------:R-:W-:Y:S01]  /*58c0*/  UMOV UR4, UR11 ;  /* 0x0000000b00047c82 */ /* 0x000fe20008000000 */
[----:B------:R-:W-:Y:S02]  /*58d0*/  UISETP.GE.OR UP0, UPT, UR5, UR8, UP0 ;  /* 0x000000080500728c */ /* 0x000fe40008706670 */
[----:B------:R-:W-:Y:S02]  /*58e0*/  USHF.R.U32.HI UR4, URZ, UR41, UR4 ;  /* 0x00000029ff047299 */ /* 0x000fe40008011604 */
[----:B------:R-:W-:Y:S02]  /*58f0*/  UIMAD.WIDE.U32 UR8, UR5, UR40, URZ ;  /* 0x00000028050872a5 */ /* 0x000fe4000f8e00ff */
[----:B------:R-:W-:Y:S02]  /*5900*/  USEL UR11, UR6, UR4, !UP2 ;  /* 0x00000004060b7287 */ /* 0x000fe4000d000000 */
[----:B------:R-:W-:Y:S02]  /*5910*/  UIADD3 UR8, UPT, UPT, -UR5, URZ, URZ ;  /* 0x000000ff05087290 */ /* 0x000fe4000fffe1ff */
[----:B------:R-:W-:Y:S01]  /*5920*/  UIADD3 UR10, UPT, UPT, -UR11, URZ, URZ ;  /* 0x000000ff0b0a7290 */ /* 0x000fe2000fffe1ff */
[----:B------:R-:W-:Y:S01]  /*5930*/  @!UP0 UMOV UR4, UR9 ;  /* 0x0000000900048c82 */ /* 0x000fe20008000000 */
[----:B------:R-:W-:Y:S02]  /*5940*/  UIADD3 UR9, UPT, UPT, -UR6, URZ, URZ ;  /* 0x000000ff06097290 */ /* 0x000fe4000fffe1ff */
[----:B------:R-:W-:Y:S02]  /*5950*/  @!UP0 USHF.R.U32.HI UR4, URZ, UR41, UR4 ;  /* 0x00000029ff048299 */ /* 0x000fe40008011604 */
[----:B------:R-:W-:Y:S02]  /*5960*/  UIMAD UR10, UR42, UR10, UR6 ;  /* 0x0000000a2a0a72a4 */ /* 0x000fe4000f8e0206 */
[----:B------:R-:W-:Y:S04]  /*5970*/  @!UP0 USEL UR4, UR5, UR4, !UP2 ;  /* 0x0000000405048287 */ /* 0x000fe8000d000000 */
[----:B------:R-:W-:Y:S02]  /*5980*/  @!UP0 UIMAD UR10, UR7, UR10, UR4 ;  /* 0x0000000a070a82a4 */ /* 0x000fe4000f8e0204 */
[----:B------:R-:W-:Y:S02]  /*5990*/  @!UP0 UIADD3 UR11, UPT, UPT, UR11, -UR4, URZ ;  /* 0x800000040b0b8290 */ /* 0x000fe4000fffe0ff */
[----:B------:R-:W-:Y:S02]  /*59a0*/  UIMAD UR7, UR43, UR8, UR38 ;  /* 0x000000082b0772a4 */ /* 0x000fe4000f8e0226 */
[----:B------:R-:W-:Y:S02]  /*59b0*/  @!UP0 UIMAD UR6, UR11, UR42, UR5 ;  /* 0x0000002a0b0682a4 */ /* 0x000fe4000f8e0205 */
[----:B------:R-:W-:Y:S01]  /*59c0*/  UIMAD UR4, UR54, UR9, UR37 ;  /* 0x00000009360472a4 */ /* 0x000fe2000f8e0225 */
[----:B------:R-:W-:Y:S02]  /*59d0*/  @!UP0 UMOV UR5, UR10 ;  /* 0x0000000a00058c82 */ /* 0x000fe40008000000 */
[----:B------:R-:W-:Y:S02]  /*59e0*/  UIMAD UR38, UR5, UR43, UR7 ;  /* 0x0000002b052672a4 */ /* 0x000fe4000f8e0207 */
[----:B------:R-:W-:Y:S11]  /*59f0*/  UIMAD UR37, UR6, UR54, UR4 ;  /* 0x00000036062572a4 */ /* 0x000ff6000f8e0204 */
[----:B------:R-:W-:Y:S01]  /*5a00*/  @!UPT UIADD3 URZ, UPT, UPT, URZ, URZ, URZ ;  /* 0x000000fffffff290 */ /* 0x000fe2000fffe0ff */
.L_x_92:
[----:B------:R-:W-:Y:S01]  /*5a10*/  UISETP.NE.AND UP0, UPT, UR39, 0x1, UPT ;  /* 0x000000012700788c */ /* 0x000fe2000bf05270 */
[----:B------:R-:W-:Y:S10]  /*5a20*/  IADD3 R51, PT, PT, R51, 0x1, RZ ;  /* 0x0000000133337810 */ /* 0x000ff40007ffe0ff */
[----:B------:R-:W2:Y:S01]  /*5a30*/  @!UP0 LDCU.128 UR12, c[0x0][0xb10] ;  /* 0x00016200ff0c87ac */ /* 0x000ea20008000c00 */
[----:B------:R-:W4:Y:S01]  /*5a40*/  @!UP0 LDCU UR5, c[0x0][0xb0c] ;  /* 0x00016180ff0587ac */ /* 0x000f220008000800 */
[----:B------:R-:W3:Y:S01]  /*5a50*/  @!UP0 LDCU UR10, c[0x0][0xb20] ;  /* 0x00016400ff0a87ac */ /* 0x000ee20008000800 */
[----:B--2---:R-:W-:Y:S02]  /*5a60*/  UIMAD.WIDE.U32 UR8, UR38, UR12, URZ ;  /* 0x0000000c260872a5 */ /* 0x004fe4000f8e00ff */
[----:B------:R-:W-:Y:S02]  /*5a70*/  UIMAD.WIDE.U32 UR6, UR37, UR15, URZ ;  /* 0x0000000f250672a5 */ /* 0x000fe4000f8e00ff */
[----:B------:R-:W-:Y:S03]  /*5a80*/  @!UP0 UISETP.NE.AND UP1, UPT, UR14, 0x1, UPT ;  /* 0x000000010e00888c */ /* 0x000fe6000bf25270 */
[----:B------:R-:W-:Y:S01]  /*5a90*/  @!UP0 UMOV UR4, UR9 ;  /* 0x0000000900048c82 */ /* 0x000fe20008000000 */
[----:B----4-:R-:W-:Y:S02]  /*5aa0*/  @!UP0 UISETP.NE.AND UP2, UPT, UR5, 0x1, UPT ;  /* 0x000000010500888c */ /* 0x010fe4000bf45270 */
[----:B------:R-:W-:Y:S01]  /*5ab0*/  @!UP0 USHF.R.U32.HI UR4, URZ, UR13, UR4 ;  /* 0x0000000dff048299 */ /* 0x000fe20008011604 */
[----:B------:R-:W-:Y:S02]  /*5ac0*/  @!UP0 UMOV UR6, UR7 ;  /* 0x0000000700068c82 */ /* 0x000fe40008000000 */
[----:B---3--:R-:W-:Y:S02]  /*5ad0*/  @!UP0 USHF.R.U32.HI UR6, URZ, UR10, UR6 ;  /* 0x0000000aff068299 */ /* 0x008fe40008011606 */
[----:B------:R-:W-:Y:S02]  /*5ae0*/  @!UP0 USEL UR7, UR38, UR4, !UP2 ;  /* 0x0000000426078287 */ /* 0x000fe4000d000000 */
[----:B------:R-:W-:Y:S04]  /*5af0*/  @!UP0 USEL UR6, UR37, UR6, !UP1 ;  /* 0x0000000625068287 */ /* 0x000fe8000c800000 */
[----:B------:R-:W-:Y:S02]  /*5b00*/  @!UP0 UIADD3 UR4, UPT, UPT, -UR7, UR6, URZ ;  /* 0x0000000607048290 */ /* 0x000fe4000fffe1ff */
[----:B------:R-:W-:Y:S02]  /*5b10*/  @!UP0 UIADD3 UR6, UPT, UPT, UR7, -UR6, URZ ;  /* 0x8000000607068290 */ /* 0x000fe4000fffe0ff */
[----:B------:R-:W-:Y:S02]  /*5b20*/  @!UP0 UIMAD UR38, UR4, UR5, UR38 ;  /* 0x00000005042682a4 */ /* 0x000fe4000f8e0226 */
[----:B------:R-:W-:Y:S02]  /*5b30*/  @!UP0 UIMAD UR37, UR6, UR14, UR37 ;  /* 0x0000000e062582a4 */ /* 0x000fe4000f8e0225 */
[----:B------:R-:W-:Y:S09]  /*5b40*/  ULOP3.LUT UP0, URZ, UR62, 0x1b0, URZ, 0xc0, !UPT ;  /* 0x000001b03eff7892 */ /* 0x000ff2000f80c0ff */
[----:B------:R-:W-:Y:S05]  /*5b50*/  BRA.U !UP0, `(.L_x_93) ;  /* 0x00000001087c7547 */ /* 0x000fea000b800000 */
[----:B------:R-:W2:Y:S01]  /*5b60*/  LDCU.64 UR8, c[0x4][0x80] ;  /* 0x01001000ff0877ac */ /* 0x000ea20008000a00 */
[----:B------:R-:W-:Y:S01]  /*5b70*/  MOV R2, 0x0 ;  /* 0x0000000000027802 */ /* 0x000fe20000000f00 */
[----:B------:R-:W-:Y:S02]  /*5b80*/  HFMA2 R12, -RZ, RZ, 0, 5.9604644775390625e-08 ;  /* 0x00000001ff0c7431 */ /* 0x000fe400000001ff */
[----:B------:R-:W-:Y:S01]  /*5b90*/  IMAD.MOV.U32 R8, RZ, RZ, 0x70 ;  /* 0x00000070ff087424 */ /* 0x000fe200078e00ff */
[----:B------:R3:W4:Y:S01]  /*5ba0*/  LDC.64 R14, c[0x4][R2] ;  /* 0x01000000020e7b82 */ /* 0x0007220000000a00 */
[----:B------:R-:W1:Y:S01]  /*5bb0*/  LDCU.64 UR6, c[0x4][0x88] ;  /* 0x01001100ff0677ac */ /* 0x000e620008000a00 */
[----:B------:R-:W-:Y:S01]  /*5bc0*/  IMAD.MOV.U32 R13, RZ, RZ, RZ ;  /* 0x000000ffff0d7224 */ /* 0x000fe200078e00ff */
[----:B------:R-:W1:Y:S01]  /*5bd0*/  LDCU.64 UR4, c[0x4][0x8] ;  /* 0x01000100ff0477ac */ /* 0x000e620008000a00 */
[----:B--2---:R-:W-:Y:S01]  /*5be0*/  MOV R5, UR9 ;  /* 0x0000000900057c02 */ /* 0x004fe20008000f00 */
[----:B------:R-:W-:Y:S01]  /*5bf0*/  IMAD.U32 R4, RZ, RZ, UR8 ;  /* 0x00000008ff047e24 */ /* 0x000fe2000f8e00ff */
[----:B-1----:R-:W-:Y:S01]  /*5c00*/  MOV R7, UR7 ;  /* 0x0000000700077c02 */ /* 0x002fe20008000f00 */
[----:B------:R-:W-:Y:S01]  /*5c10*/  IMAD.U32 R6, RZ, RZ, UR6 ;  /* 0x00000006ff067e24 */ /* 0x000fe2000f8e00ff */
[----:B------:R-:W-:Y:S01]  /*5c20*/  MOV R11, UR5 ;  /* 0x00000005000b7c02 */ /* 0x000fe20008000f00 */
[----:B------:R-:W-:Y:S02]  /*5c30*/  IMAD.U32 R10, RZ, RZ, UR4 ;  /* 0x00000004ff0a7e24 */ /* 0x000fe4000f8e00ff */
[----:B------:R-:W-:Y:S07]  /*5c40*/  LEPC R20, `(.L_x_94) ;  /* 0x000000001014794e */ /* 0x000fee0000000000 */
[----:B---345:R-:W-:Y:S05]  /*5c50*/  CALL.ABS.NOINC R14 ;  /* 0x000000000e007343 */ /* 0x038fea0003c00000 */
.L_x_94:
[----:B------:R-:W1:Y:S01]  /*5c60*/  LDCU.64 UR8, c[0x4][0x80] ;  /* 0x01001000ff0877ac */ /* 0x000e620008000a00 */
[----:B------:R-:W2:Y:S01]  /*5c70*/  LDC.64 R2, c[0x4][R2] ;  /* 0x0100000002027b82 */ /* 0x000ea20000000a00 */
[----:B------:R-:W-:Y:S02]  /*5c80*/  HFMA2 R12, -RZ, RZ, 0, 5.9604644775390625e-08 ;  /* 0x00000001ff0c7431 */ /* 0x000fe400000001ff */
[----:B------:R-:W-:Y:S02]  /*5c90*/  IMAD.MOV.U32 R8, RZ, RZ, 0x70 ;  /* 0x00000070ff087424 */ /* 0x000fe400078e00ff */
[----:B------:R-:W-:Y:S01]  /*5ca0*/  IMAD.MOV.U32 R13, RZ, RZ, RZ ;  /* 0x000000ffff0d7224 */ /* 0x000fe200078e00ff */
[----:B------:R-:W3:Y:S01]  /*5cb0*/  LDCU.64 UR6, c[0x4][0x88] ;  /* 0x01001100ff0677ac */ /* 0x000ee20008000a00 */
[----:B------:R-:W4:Y:S01]  /*5cc0*/  LDCU.64 UR4, c[0x4][0x8] ;  /* 0x01000100ff0477ac */ /* 0x000f220008000a00 */
[----:B-1----:R-:W-:Y:S02]  /*5cd0*/  MOV R4, UR8 ;  /* 0x0000000800047c02 */ /* 0x002fe40008000f00 */
[----:B------:R-:W-:Y:S02]  /*5ce0*/  MOV R5, UR9 ;  /* 0x0000000900057c02 */ /* 0x000fe40008000f00 */
[----:B---3--:R-:W-:Y:S01]  /*5cf0*/  MOV R7, UR7 ;  /* 0x0000000700077c02 */ /* 0x008fe20008000f00 */
[----:B------:R-:W-:Y:S01]  /*5d00*/  IMAD.U32 R6, RZ, RZ, UR6 ;  /* 0x00000006ff067e24 */ /* 0x000fe2000f8e00ff */
[----:B----4-:R-:W-:Y:S01]  /*5d10*/  MOV R11, UR5 ;  /* 0x00000005000b7c02 */ /* 0x010fe20008000f00 */
[----:B------:R-:W-:Y:S02]  /*5d20*/  IMAD.U32 R10, RZ, RZ, UR4 ;  /* 0x00000004ff0a7e24 */ /* 0x000fe4000f8e00ff */
[----:B------:R-:W-:Y:S07]  /*5d30*/  LEPC R20, `(.L_x_93) ;  /* 0x000000001014794e */ /* 0x000fee0000000000 */
[----:B--2---:R-:W-:Y:S05]  /*5d40*/  CALL.ABS.NOINC R2 ;  /* 0x0000000002007343 */ /* 0x004fea0003c00000 */
.L_x_93:
[----:B------:R-:W-:Y:S01]  /*5d50*/  ISETP.NE.U32.AND P3, PT, R46, RZ, PT ;  /* 0x000000ff2e00720c */ /* 0x000fe20003f65070 */
[----:B------:R-:W-:Y:S01]  /*5d60*/  UISETP.NE.AND UP1, UPT, UR63, URZ, UPT ;  /* 0x000000ff3f00728c */ /* 0x000fe2000bf25270 */
[----:B------:R-:W-:Y:S02]  /*5d70*/  ISETP.NE.U32.AND P4, PT, R42, RZ, PT ;  /* 0x000000ff2a00720c */ /* 0x000fe40003f85070 */
[----:B------:R-:W-:Y:S02]  /*5d80*/  ISETP.NE.AND.EX P3, PT, R47, RZ, PT, P3 ;  /* 0x000000ff2f00720c */ /* 0x000fe40003f65330 */
[----:B------:R-:W-:Y:S02]  /*5d90*/  PLOP3.LUT P1, PT, PT, PT, PT, 0x8, 0x80 ;  /* 0x000000000080781c */ /* 0x000fe40003f2e170 */
[----:B------:R-:W-:Y:S02]  /*5da0*/  PLOP3.LUT P0, PT, PT, PT, UP1, 0x80, 0x8 ;  /* 0x000000000008781c */ /* 0x000fe40003f0f018 */
[----:B------:R-:W-:Y:S02]  /*5db0*/  ISETP.NE.AND.EX P4, PT, R43, RZ, PT, P4 ;  /* 0x000000ff2b00720c */ /* 0x000fe40003f85340 */
[----:B------:R-:W2:Y:S09]  /*5dc0*/  @UP1 LDCU.64 UR4, c[0x0][0x888] ;  /* 0x00011100ff0417ac */ /* 0x000eb20008000a00 */
[----:B------:R-:W-:Y:S01]  /*5dd0*/  @P0 PLOP3.LUT P1, PT, P3, PT, PT, 0x80, 0x8 ;  /* 0x000000000008081c */ /* 0x000fe20001f2f070 */
[----:B--2---:R-:W-:Y:S04]  /*5de0*/  @UP1 UISETP.NE.U32.AND UP0, UPT, UR4, URZ, UPT ;  /* 0x000000ff0400128c */ /* 0x004fe8000bf05070 */
[----:B------:R-:W-:Y:S04]  /*5df0*/  @UP1 UISETP.NE.AND.EX UP0, UPT, UR5, URZ, UPT, UP0 ;  /* 0x000000ff0500128c */ /* 0x000fe8000bf05300 */
[----:B------:R-:W-:Y:S01]  /*5e00*/  @UP1 USEL UR4, URZ, 0xffffffff, UP0 ;  /* 0xffffffffff041887 */ /* 0x000fe20008000000 */
[----:B------:R-:W-:Y:S11]  /*5e10*/  @!P3 BRA `(.L_x_95) ;  /* 0x000000000030b947 */ /* 0x000ff60003800000 */
[----:B------:R-:W-:Y:S01]  /*5e20*/  ISETP.NE.U32.AND P2, PT, R44, RZ, PT ;  /* 0x000000ff2c00720c */ /* 0x000fe20003f45070 */
[----:B------:R-:W2:Y:S01]  /*5e30*/  LDCU.64 UR6, c[0x0][0x358] ;  /* 0x00006b00ff0677ac */ /* 0x000ea20008000a00 */
[----:B------:R-:W-:Y:S02]  /*5e40*/  IMAD.MOV.U32 R49, RZ, RZ, 0x1 ;  /* 0x00000001ff317424 */ /* 0x000fe400078e00ff */
[----:B------:R-:W-:Y:S11]  /*5e50*/  ISETP.NE.AND.EX P2, PT, R45, RZ, PT, P2 ;  /* 0x000000ff2d00720c */ /* 0x000ff60003f45320 */
[----:B------:R-:W-:Y:S02]  /*5e60*/  @!UPT UIADD3 URZ, UPT, UPT, URZ, URZ, URZ ;  /* 0x000000fffffff290 */ /* 0x000fe4000fffe0ff */
[----:B------:R-:W3:Y:S01]  /*5e70*/  @P2 LDC.64 R2, c[0x0][0x888] ;  /* 0x00022200ff022b82 */ /* 0x000ee20000000a00 */
[----:B-1----:R-:W-:Y:S04]  /*5e80*/  @P2 IMAD R0, R46, UR36, RZ ;  /* 0x000000242e002c24 */ /* 0x002fe8000f8e02ff */
[----:B---3--:R-:W-:Y:S04]  /*5e90*/  @P2 IMAD.WIDE R2, R0, 0x4, R2 ;  /* 0x0000000400022825 */ /* 0x008fe800078e0202 */
[----:B------:R-:W-:Y:S01]  /*5ea0*/  HFMA2 R0, -RZ, RZ, 0, 5.9604644775390625e-08 ;  /* 0x00000001ff007431 */ /* 0x000fe200000001ff */
[----:B--2--5:R2:W5:Y:S04]  /*5eb0*/  @P2 LDG.E R25, desc[UR6][R2.64] ;  /* 0x0000000602192981 */ /* 0x024568000c1e1900 */
[----:B------:R-:W-:Y:S01]  /*5ec0*/  @!P2 PRMT R49, R0, 0x7610, R49 ;  /* 0x000076100031a816 */ /* 0x000fe20000000031 */
[----:B--2---:R-:W3:Y:S06]  /*5ed0*/  @!P2 LDC R25, c[0x0][0x880] ;  /* 0x00022000ff19ab82 */ /* 0x004eec0000000800 */
.L_x_95:
[----:B------:R-:W-:Y:S05]  /*5ee0*/  @!P4 BRA `(.L_x_96) ;  /* 0x000000000024c947 */ /* 0x000fea0003800000 */
[----:B------:R-:W-:Y:S01]  /*5ef0*/  ISETP.NE.U32.AND P2, PT, R40, RZ, PT ;  /* 0x000000ff2800720c */ /* 0x000fe20003f45070 */
[----:B------:R-:W2:Y:S03]  /*5f00*/  LDCU.64 UR6, c[0x0][0x358] ;  /* 0x00006b00ff0677ac */ /* 0x000ea60008000a00 */
[----:B------:R-:W-:Y:S11]  /*5f10*/  ISETP.NE.AND.EX P2, PT, R41, RZ, PT, P2 ;  /* 0x000000ff2900720c */ /* 0x000ff60003f45320 */
[----:B------:R-:W-:Y:S02]  /*5f20*/  @!UPT UIADD3 URZ, UPT, UPT, URZ, URZ, URZ ;  /* 0x000000fffffff290 */ /* 0x000fe4000fffe0ff */
[----:B------:R-:W4:Y:S01]  /*5f30*/  @P2 LDC.64 R2, c[0x0][0x8a8] ;  /* 0x00022a00ff022b82 */ /* 0x000f220000000a00 */
[----:B-1----:R-:W-:Y:S04]  /*5f40*/  @P2 IMAD R0, R42, UR36, RZ ;  /* 0x000000242a002c24 */ /* 0x002fe8000f8e02ff */
[----:B----4-:R-:W-:Y:S05]  /*5f50*/  @P2 IMAD.WIDE R2, R0, 0x4, R2 ;  /* 0x0000000400022825 */ /* 0x010fea00078e0202 */
[----:B--2--5:R2:W5:Y:S02]  /*5f60*/  @P2 LDG.E R24, desc[UR6][R2.64] ;  /* 0x0000000602182981 */ /* 0x024564000c1e1900 */
[----:B--2---:R-:W4:Y:S02]  /*5f70*/  @!P2 LDC R24, c[0x0][0x8a0] ;  /* 0x00022800ff18ab82 */ /* 0x004f240000000800 */
.L_x_96:
[----:B---3-5:R-:W-:Y:S01]  /*5f80*/  @P0 FSETP.NEU.AND P4, PT, R25, RZ, PT ;  /* 0x000000ff1900020b */ /* 0x028fe20003f8d000 */
[----:B-1----:R-:W-:Y:S01]  /*5f90*/  IMAD.U32 R0, RZ, RZ, UR4 ;  /* 0x00000004ff007e24 */ /* 0x002fe2000f8e00ff */
[----:B------:R-:W-:Y:S01]  /*5fa0*/  @P0 LOP3.LUT P2, RZ, R49, 0xff, RZ, 0xc0, !PT ;  /* 0x000000ff31ff0812 */ /* 0x000fe2000784c0ff */
[----:B------:R-:W-:Y:S01]  /*5fb0*/  IMAD.U32 R3, RZ, RZ, UR45 ;  /* 0x0000002dff037e24 */ /* 0x000fe2000f8e00ff */
[----:B------:R-:W-:Y:S01]  /*5fc0*/  @P0 SEL R2, RZ, 0xffffffff, P4 ;  /* 0xffffffffff020807 */ /* 0x000fe20002000000 */
[----:B------:R-:W-:Y:S01]  /*5fd0*/  BSSY B1, `(.L_x_97) ;  /* 0x0000035000017945 */ /* 0x000fe20003800000 */
[----:B------:R-:W-:Y:S02]  /*5fe0*/  LOP3.LUT R4, R55, 0x1, RZ, 0x3c, !PT ;  /* 0x0000000137047812 */ /* 0x000fe400078e3cff */
[----:B------:R-:W-:Y:S02]  /*5ff0*/  CS2R R38, SRZ ;  /* 0x0000000000267805 */ /* 0x000fe4000001ff00 */
[----:B------:R-:W-:Y:S02]  /*6000*/  @P1 SEL R2, R0, R2, !P2 ;  /* 0x0000000200021207 */ /* 0x000fe40005000000 */
[----:B------:R-:W-:Y:S02]  /*6010*/  CS2R R36, SRZ ;  /* 0x0000000000247805 */ /* 0x000fe4000001ff00 */
[----:B------:R-:W-:Y:S02]  /*6020*/  LEA R3, R3, UR44, 0x3 ;  /* 0x0000002c03037c11 */ /* 0x000fe4000f8e18ff */
[----:B------:R-:W-:Y:S02]  /*6030*/  CS2R R30, SRZ ;  /* 0x00000000001e7805 */ /* 0x000fe4000001ff00 */
[----:B------:R-:W-:Y:S02]  /*6040*/  @P0 LOP3.LUT R2, R2, 0x1, RZ, 0xc0, !PT ;  /* 0x0000000102020812 */ /* 0x000fe400078ec0ff */
[----:B------:R-:W-:Y:S02]  /*6050*/  CS2R R28, SRZ ;  /* 0x00000000001c7805 */ /* 0x000fe4000001ff00 */
[----:B------:R-:W-:Y:S02]  /*6060*/  LEA R26, R22, UR44, 0x3 ;  /* 0x0000002c161a7c11 */ /* 0x000fe4000f8e18ff */
[----:B------:R-:W-:Y:S02]  /*6070*/  ISETP.NE.U32.OR P6, PT, R2, 0x1, !P0 ;  /* 0x000000010200780c */ /* 0x000fe400047c5470 */
[----:B------:R-:W-:Y:S02]  /*6080*/  SHF.L.U32 R5, R54, 0x1f, RZ ;  /* 0x0000001f36057819 */ /* 0x000fe400000006ff */
[----:B------:R-:W-:Y:S02]  /*6090*/  LEA.HI R2, R22, R22, RZ, 0x1 ;  /* 0x0000001616027211 */ /* 0x000fe400078f08ff */
[----:B------:R-:W-:Y:S02]  /*60a0*/  PLOP3.LUT P5, PT, PT, PT, PT, 0x8, 0x80 ;  /* 0x000000000080781c */ /* 0x000fe40003fae170 */
[----:B------:R-:W-:Y:S05]  /*60b0*/  P2R R58, PR, RZ, 0x40 ;  /* 0x00000040ff3a7803 */ /* 0x000fea0000000000 */
[----:B------:R-:W-:Y:S04]  /*60c0*/  @P6 SHF.L.U32 R0, R4, 0x1f, RZ ;  /* 0x0000001f04006819 */ /* 0x000fe800000006ff */
[----:B------:R1:W2:Y:S01]  /*60d0*/  @P6 SYNCS.PHASECHK.TRANS64.TRYWAIT P0, [R3+URZ+0x90], R0 ;  /* 0x00009000030065a7 */ /* 0x0002a200080011ff */
[----:B------:R3:W3:Y:S01]  /*60e0*/  SYNCS.PHASECHK.TRANS64.TRYWAIT P4, [R26+URZ+0xe0], R5 ;  /* 0x0000e0051a0075a7 */ /* 0x0006e200080811ff */
[C---:B-1----:R-:W-:Y:S01]  /*60f0*/  IMAD.SHL.U32 R0, R2.reuse, 0x10, RZ ;  /* 0x0000001002007824 */ /* 0x042fe200078e00ff */
[----:B------:R-:W-:Y:S04]  /*6100*/  LOP3.LUT R2, R2, 0xffe, RZ, 0xc0, !PT ;  /* 0x00000ffe02027812 */ /* 0x000fe800078ec0ff */
[----:B------:R-:W-:Y:S01]  /*6110*/  LOP3.LUT R0, R0, 0xffffffe0, RZ, 0xc0, !PT ;  /* 0xffffffe000007812 */ /* 0x000fe200078ec0ff */
[----:B------:R-:W-:Y:S04]  /*6120*/  IMAD.IADD R2, R22, 0x1, -R2 ;  /* 0x0000000116027824 */ /* 0x000fe800078e0a02 */
[----:B------:R-:W-:Y:S04]  /*6130*/  IMAD.IADD R0, R23, 0x1, R0 ;  /* 0x0000000117007824 */ /* 0x000fe800078e0200 */
[----:B------:R-:W-:Y:S01]  /*6140*/  IMAD R2, R2, 0x100000, R0 ;  /* 0x0010000002027824 */ /* 0x000fe200078e0200 */
[----:B--2---:R-:W-:Y:S01]  /*6150*/  @P6 PLOP3.LUT P5, PT, P0, PT, PT, 0x8, 0x80 ;  /* 0x000000000080681c */ /* 0x004fe200007ae170 */
[----:B------:R-:W-:Y:S01]  /*6160*/  @!UPT UIADD3 URZ, UPT, UPT, URZ, URZ, URZ ;  /* 0x000000fffffff290 */ /* 0x000fe2000fffe0ff */
[----:B---3--:R-:W-:Y:S11]  /*6170*/  @!P6 BRA `(.L_x_98) ;  /* 0x000000000068e947 */ /* 0x008ff60003800000 */
[----:B------:R-:W-:Y:S01]  /*6180*/  ISETP.NE.U32.AND P0, PT, RZ, UR58, PT ;  /* 0x0000003aff007c0c */ /* 0x000fe2000bf05070 */
[----:B------:R-:W-:Y:S01]  /*6190*/  BSSY B0, `(.L_x_99) ;  /* 0x000000e000007945 */ /* 0x000fe20003800000 */
[----:B------:R-:W-:Y:S02]  /*61a0*/  FSETP.NEU.AND P2, PT, R25, RZ, PT ;  /* 0x000000ff1900720b */ /* 0x000fe40003f4d000 */
[----:B------:R-:W-:Y:S02]  /*61b0*/  ISETP.NE.AND.EX P0, PT, RZ, UR59, PT, P0 ;  /* 0x0000003bff007c0c */ /* 0x000fe4000bf05300 */
[----:B------:R-:W-:Y:S02]  /*61c0*/  LOP3.LUT P1, RZ, R49, 0xff, RZ, 0xc0, !PT ;  /* 0x000000ff31ff7812 */ /* 0x000fe4000782c0ff */
[----:B------:R-:W-:Y:S02]  /*61d0*/  SEL R0, RZ, 0xffffffff, P2 ;  /* 0xffffffffff007807 */ /* 0x000fe40001000000 */
[----:B------:R-:W-:Y:S04]  /*61e0*/  SEL R6, RZ, 0xffffffff, P0 ;  /* 0xffffffffff067807 */ /* 0x000fe80000000000 */
[----:B------:R-:W-:Y:S04]  /*61f0*/  @P3 SEL R0, R6, R0, !P1 ;  /* 0x0000000006003207 */ /* 0x000fe80004800000 */
[----:B------:R-:W-:Y:S04]  /*6200*/  LOP3.LUT R0, R0, 0x1, RZ, 0xc0, !PT ;  /* 0x0000000100007812 */ /* 0x000fe800078ec0ff */
[----:B------:R-:W-:Y:S01]  /*6210*/  ISETP.NE.U32.AND P0, PT, R0, 0x1, PT ;  /* 0x000000010000780c */ /* 0x000fe20003f05070 */
[----:B------:R-:W-:Y:S01]  /*6220*/  IMAD.U32 R0, RZ, RZ, UR45 ;  /* 0x0000002dff007e24 */ /* 0x000fe2000f8e00ff */
[----:B------:R-:W-:Y:S11]  /*6230*/  @!P5 BRA `(.L_x_100) ;  /* 0x00000000000cd947 */ /* 0x000ff60003800000 */
[----:B------:R-:W-:Y:S04]  /*6240*/  SHF.L.U32 R4, R4, 0x1f, RZ ;  /* 0x0000001f04047819 */ /* 0x000fe800000006ff */
[----:B------:R-:W1:Y:S02]  /*6250*/  SYNCS.PHASECHK.TRANS64.TRYWAIT P1, [R3+URZ+0x90], R4 ;  /* 0x00009004030075a7 */ /* 0x000e6400080211ff */
[----:B-1----:R-:W-:Y:S05]  /*6260*/  @!P1 BRA `(.L_x_101) ;  /* 0x0000001400689947 */ /* 0x002fea0003800000 */
.L_x_100:
[----:B------:R-:W-:Y:S05]  /*6270*/  BSYNC B0 ;  /* 0x0000000000007941 */ /* 0x000fea0003800000 */
.L_x_99:
[----:B-1----:R-:W-:Y:S01]  /*6280*/  @P0 IMAD R3, R0, 0x800, R48 ;  /* 0x0000080000030824 */ /* 0x002fe200078e0230 */
[----:B------:R-:W-:Y:S02]  /*6290*/  CS2R R30, SRZ ;  /* 0x00000000001e7805 */ /* 0x000fe4000001ff00 */
[----:B------:R-:W-:Y:S01]  /*62a0*/  CS2R R28, SRZ ;  /* 0x00000000001c7805 */ /* 0x000fe2000001ff00 */
[----:B------:R-:W-:Y:S01]  /*62b0*/  IMAD.MOV.U32 R38, RZ, RZ, RZ ;  /* 0x000000ffff267224 */ /* 0x000fe200078e00ff */
[----:B------:R-:W-:Y:S02]  /*62c0*/  CS2R R36, SRZ ;  /* 0x0000000000247805 */ /* 0x000fe4000001ff00 */
[----:B------:R-:W-:Y:S01]  /*62d0*/  @P0 LEA R3, R3, UR44, 0x1 ;  /* 0x0000002c03030c11 */ /* 0x000fe2000f8e08ff */
[----:B------:R-:W-:Y:S05]  /*62e0*/  @P0 WARPSYNC.ALL ;  /* 0x0000000000000948 */ /* 0x000fea0003800000 */
[----:B------:R1:W2:Y:S01]  /*62f0*/  @P0 LDSM.16.M88.4 R28, [R3+0x200] ;  /* 0x00020000031c083b */ /* 0x0002a20000000200 */
[----:B------:R-:W-:Y:S05]  /*6300*/  @P0 IMAD R0, R56, 0x2, R3 ;  /* 0x0000000238000824 */ /* 0x000fea00078e0203 */
[----:B------:R1:W3:Y:S02]  /*6310*/  @P0 LDSM.16.M88.4 R36, [R0+0x200] ;  /* 0x000200000024083b */ /* 0x0002e40000000200 */
.L_x_98:
[----:B------:R-:W-:Y:S05]  /*6320*/  BSYNC B1 ;  /* 0x0000000000017941 */ /* 0x000fea0003800000 */
.L_x_97:
[----:B-1----:R-:W-:Y:S04]  /*6330*/  SHF.R.U32.HI R0, RZ, 0x15, R2 ;  /* 0x00000015ff007819 */ /* 0x002fe80000011602 */
[----:B------:R-:W-:Y:S01]  /*6340*/  LOP3.LUT P0, RZ, R0, 0x3, R50, 0x48, !PT ;  /* 0x0000000300ff7812 */ /* 0x000fe20007804832 */
[----:B------:R-:W-:Y:S01]  /*6350*/  @!UPT UIADD3 URZ, UPT, UPT, URZ, URZ, URZ ;  /* 0x000000fffffff290 */ /* 0x000fe2000fffe0ff */
[----:B------:R-:W-:Y:S11]  /*6360*/  @P4 BRA `(.L_x_102) ;  /* 0x0000000000084947 */ /* 0x000ff60003800000 */
[----:B------:R-:W1:Y:S02]  /*6370*/  SYNCS.PHASECHK.TRANS64.TRYWAIT P1, [R26+URZ+0xe0], R5 ;  /* 0x0000e0051a0075a7 */ /* 0x000e6400080211ff */
[----:B-1----:R-:W-:Y:S05]  /*6380*/  @!P1 BRA `(.L_x_103) ;  /* 0x0000001400349947 */ /* 0x002fea0003800000 */
.L_x_102:
[----:B------:R-:W-:Y:S05]  /*6390*/  @!P0 BRA `(.L_x_104) ;  /* 0x0000000000408947 */ /* 0x000fea0003800000 */
[----:B------:R-:W1:Y:S01]  /*63a0*/  LDCU.64 UR8, c[0x4][0x70] ;  /* 0x01000e00ff0877ac */ /* 0x000e620008000a00 */
[----:B------:R-:W-:Y:S01]  /*63b0*/  MOV R15, 0x0 ;  /* 0x00000000000f7802 */ /* 0x000fe20000000f00 */
[----:B------:R-:W-:Y:S02]  /*63c0*/  HFMA2 R12, -RZ, RZ, 0, 5.9604644775390625e-08 ;  /* 0x00000001ff0c7431 */ /* 0x000fe400000001ff */
[----:B------:R-:W-:Y:S02]  /*63d0*/  IMAD.MOV.U32 R8, RZ, RZ, 0x192 ;  /* 0x00000192ff087424 */ /* 0x000fe400078e00ff */
[----:B------:R-:W-:Y:S01]  /*63e0*/  IMAD.MOV.U32 R13, RZ, RZ, RZ ;  /* 0x000000ffff0d7224 */ /* 0x000fe200078e00ff */
[----:B------:R-:W5:Y:S01]  /*63f0*/  LDCU.64 UR6, c[0x4][0x78] ;  /* 0x01000f00ff0677ac */ /* 0x000f620008000a00 */
[----:B------:R-:W2:Y:S01]  /*6400*/  LDC.64 R14, c[0x4][R15] ;  /* 0x010000000f0e7b82 */ /* 0x000ea20000000a00 */
[----:B------:R-:W4:Y:S01]  /*6410*/  LDCU.64 UR4, c[0x4][0x10] ;  /* 0x01000200ff0477ac */ /* 0x000f220008000a00 */
[----:B-1----:R-:W-:Y:S01]  /*6420*/  MOV R5, UR9 ;  /* 0x0000000900057c02 */ /* 0x002fe20008000f00 */
[----:B------:R-:W-:Y:S01]  /*6430*/  IMAD.U32 R4, RZ, RZ, UR8 ;  /* 0x00000008ff047e24 */ /* 0x000fe2000f8e00ff */
[----:B-----5:R-:W-:Y:S01]  /*6440*/  MOV R7, UR7 ;  /* 0x0000000700077c02 */ /* 0x020fe20008000f00 */
[----:B------:R-:W-:Y:S01]  /*6450*/  IMAD.U32 R6, RZ, RZ, UR6 ;  /* 0x00000006ff067e24 */ /* 0x000fe2000f8e00ff */
[----:B----4-:R-:W-:Y:S01]  /*6460*/  MOV R11, UR5 ;  /* 0x00000005000b7c02 */ /* 0x010fe20008000f00 */
[----:B------:R-:W-:Y:S02]  /*6470*/  IMAD.U32 R10, RZ, RZ, UR4 ;  /* 0x00000004ff0a7e24 */ /* 0x000fe4000f8e00ff */
[----:B------:R-:W-:Y:S07]  /*6480*/  LEPC R20, `(.L_x_104) ;  /* 0x000000001014794e */ /* 0x000fee0000000000 */
[----:B--23--:R-:W-:Y:S05]  /*6490*/  CALL.ABS.NOINC R14 ;  /* 0x000000000e007343 */ /* 0x00cfea0003c00000 */
.L_x_104:
[----:B------:R-:W-:Y:S01]  /*64a0*/  ISETP.NE.AND P0, PT, R57, RZ, PT ;  /* 0x000000ff3900720c */ /* 0x000fe20003f05270 */
[----:B------:R-:W-:Y:S05]  /*64b0*/  WARPSYNC.ALL ;  /* 0x0000000000007948 */ /* 0x000fea0003800000 */
[----:B------:R-:W-:Y:S01]  /*64c0*/  R2UR UR4, R2 ;  /* 0x00000000020472ca */ /* 0x000fe200000e0000 */
[----:B------:R-:W-:Y:S01]  /*64d0*/  BSSY.RECONVERGENT B0, `(.L_x_105) ;  /* 0x0000058000007945 */ /* 0x000fe20003800200 */
[C---:B--2---:R-:W-:Y:S02]  /*64e0*/  SHF.L.U32 R20, R28.reuse, 0x10, RZ ;  /* 0x000000101c147819 */ /* 0x044fe400000006ff */
[----:B------:R-:W-:Y:S02]  /*64f0*/  LOP3.LUT R21, R28, 0xffff0000, RZ, 0xc0, !PT ;  /* 0xffff00001c157812 */ /* 0x000fe400078ec0ff */
[C---:B------:R-:W-:Y:S02]  /*6500*/  LOP3.LUT R27, R29.reuse, 0xffff0000, RZ, 0xc0, !PT ;  /* 0xffff00001d1b7812 */ /* 0x040fe400078ec0ff */
[----:B------:R-:W-:Y:S02]  /*6510*/  SHF.L.U32 R28, R30, 0x10, RZ ;  /* 0x000000101e1c7819 */ /* 0x000fe400000006ff */
[C---:B---3--:R-:W-:Y:S02]  /*6520*/  SHF.L.U32 R32, R36.reuse, 0x10, RZ ;  /* 0x0000001024207819 */ /* 0x048fe400000006ff */
[----:B------:R-:W-:Y:S01]  /*6530*/  LOP3.LUT R33, R36, 0xffff0000, RZ, 0xc0, !PT ;  /* 0xffff000024217812 */ /* 0x000fe200078ec0ff */
[----:B------:R-:W4:Y:S01]  /*6540*/  LDTM.16dp256bit.x4 R4, tmem[UR4] ;  /* 0x00000004000479ee */ /* 0x000f220008120000 */
[----:B------:R-:W-:Y:S01]  /*6550*/  R2UR UR4, R26 ;  /* 0x000000001a0472ca */ /* 0x000fe200000e0000 */
[----:B------:R-:W-:Y:S01]  /*6560*/  NOP ;  /* 0x0000000000007918 */ /* 0x000fe20000000000 */
[----:B------:R-:W-:Y:S02]  /*6570*/  SHF.L.U32 R26, R29, 0x10, RZ ;  /* 0x000000101d1a7819 */ /* 0x000fe400000006ff */
[----:B------:R-:W-:Y:S02]  /*6580*/  LOP3.LUT R29, R30, 0xffff0000, RZ, 0xc0, !PT ;  /* 0xffff00001e1d7812 */ /* 0x000fe400078ec0ff */
[C---:B------:R-:W-:Y:S02]  /*6590*/  SHF.L.U32 R30, R31.reuse, 0x10, RZ ;  /* 0x000000101f1e7819 */ /* 0x040fe400000006ff */
[----:B------:R-:W-:Y:S02]  /*65a0*/  LOP3.LUT R31, R31, 0xffff0000, RZ, 0xc0, !PT ;  /* 0xffff00001f1f7812 */ /* 0x000fe400078ec0ff */
[C---:B------:R-:W-:Y:S02]  /*65b0*/  SHF.L.U32 R34, R37.reuse, 0x10, RZ ;  /* 0x0000001025227819 */ /* 0x040fe400000006ff */
[----:B------:R-:W-:Y:S01]  /*65c0*/  LOP3.LUT R35, R37, 0xffff0000, RZ, 0xc0, !PT ;  /* 0xffff000025237812 */ /* 0x000fe200078ec0ff */
[----:B------:R-:W-:Y:S01]  /*65d0*/  UIADD3 UR4, UPT, UPT, UR4, 0x100, URZ ;  /* 0x0000010004047890 */ /* 0x000fe2000fffe0ff */
[C---:B------:R-:W-:Y:S02]  /*65e0*/  SHF.L.U32 R36, R38.reuse, 0x10, RZ ;  /* 0x0000001026247819 */ /* 0x040fe400000006ff */
[----:B------:R-:W-:Y:S01]  /*65f0*/  LOP3.LUT R37, R38, 0xffff0000, RZ, 0xc0, !PT ;  /* 0xffff000026257812 */ /* 0x000fe200078ec0ff */
[----:B------:R-:W-:Y:S01]  /*6600*/  UPRMT UR5, UR49, 0x654, UR4 ;  /* 0x0000065431057896 */ /* 0x000fe20008000004 */
[C---:B------:R-:W-:Y:S01]  /*6610*/  SHF.L.U32 R38, R39.reuse, 0x10, RZ ;  /* 0x0000001027267819 */ /* 0x040fe200000006ff */
[----:B------:R-:W-:Y:S01]  /*6620*/  UIADD3 UR4, UPT, UPT, UR45, 0x1, URZ ;  /* 0x000000012d047890 */ /* 0x000fe2000fffe0ff */
[----:B------:R-:W-:Y:S01]  /*6630*/  LOP3.LUT R39, R39, 0xffff0000, RZ, 0xc0, !PT ;  /* 0xffff000027277812 */ /* 0x000fe200078ec0ff */
[C---:B----4-:R-:W-:Y:S01]  /*6640*/  FMUL R4, R24.reuse, R4 ;  /* 0x0000000418047220 */ /* 0x050fe20000400000 */
[C---:B------:R-:W-:Y:S01]  /*6650*/  FMUL R5, R24.reuse, R5 ;  /* 0x0000000518057220 */ /* 0x040fe20000400000 */
[C---:B------:R-:W-:Y:S03]  /*6660*/  FMUL R6, R24.reuse, R6 ;  /* 0x0000000618067220 */ /* 0x040fe60000400000 */
[----:B------:R-:W-:Y:S01]  /*6670*/  SYNCS.ARRIVE.TRANS64.RED.A1T0 RZ, [UR5], RZ ;  /* 0x000000ffffff79a7 */ /* 0x000fe20008100405 */
[C---:B------:R-:W-:Y:S01]  /*6680*/  FFMA R4, R25.reuse, R20, R4 ;  /* 0x0000001419047223 */ /* 0x040fe20000000004 */
[C---:B------:R-:W-:Y:S01]  /*6690*/  FFMA R5, R25.reuse, R21, R5 ;  /* 0x0000001519057223 */ /* 0x040fe20000000005 */
[----:B------:R-:W-:Y:S01]  /*66a0*/  FFMA R6, R25, R26, R6 ;  /* 0x0000001a19067223 */ /* 0x000fe20000000006 */
[C---:B------:R-:W-:Y:S01]  /*66b0*/  FMUL R7, R24.reuse, R7 ;  /* 0x0000000718077220 */ /* 0x040fe20000400000 */
[C---:B------:R-:W-:Y:S01]  /*66c0*/  FMUL R8, R24.reuse, R8 ;  /* 0x0000000818087220 */ /* 0x040fe20000400000 */
[C---:B------:R-:W-:Y:S01]  /*66d0*/  FMUL R9, R24.reuse, R9 ;  /* 0x0000000918097220 */ /* 0x040fe20000400000 */
[----:B------:R-:W-:Y:S01]  /*66e0*/  F2FP.BF16.F32.PACK_AB R4, R5, R4 ;  /* 0x000000040504723e */ /* 0x000fe200000010ff */
[C---:B------:R-:W-:Y:S01]  /*66f0*/  FFMA R7, R25.reuse, R27, R7 ;  /* 0x0000001b19077223 */ /* 0x040fe20000000007 */
[C---:B------:R-:W-:Y:S01]  /*6700*/  FFMA R8, R25.reuse, R28, R8 ;  /* 0x0000001c19087223 */ /* 0x040fe20000000008 */
[----:B------:R-:W-:Y:S01]  /*6710*/  FFMA R9, R25, R29, R9 ;  /* 0x0000001d19097223 */ /* 0x000fe20000000009 */
[C---:B------:R-:W-:Y:S01]  /*6720*/  FMUL R10, R24.reuse, R10 ;  /* 0x0000000a180a7220 */ /* 0x040fe20000400000 */
[C---:B------:R-:W-:Y:S01]  /*6730*/  FMUL R11, R24.reuse, R11 ;  /* 0x0000000b180b7220 */ /* 0x040fe20000400000 */
[----:B------:R-:W-:Y:S01]  /*6740*/  F2FP.BF16.F32.PACK_AB R5, R7, R6 ;  /* 0x000000060705723e */ /* 0x000fe200000010ff */
[C---:B------:R-:W-:Y:S01]  /*6750*/  FMUL R0, R24.reuse, R12 ;  /* 0x0000000c18007220 */ /* 0x040fe20000400000 */
[C---:B------:R-:W-:Y:S01]  /*6760*/  FMUL R2, R24.reuse, R13 ;  /* 0x0000000d18027220 */ /* 0x040fe20000400000 */
[----:B------:R-:W-:Y:S01]  /*6770*/  FFMA R10, R25, R30, R10 ;  /* 0x0000001e190a7223 */ /* 0x000fe2000000000a */
[C---:B------:R-:W-:Y:S01]  /*6780*/  FMUL R3, R24.reuse, R14 ;  /* 0x0000000e18037220 */ /* 0x040fe20000400000 */
[----:B------:R-:W-:Y:S01]  /*6790*/  F2FP.BF16.F32.PACK_AB R6, R9, R8 ;  /* 0x000000080906723e */ /* 0x000fe200000010ff */
[C---:B------:R-:W-:Y:S01]  /*67a0*/  FFMA R11, R25.reuse, R31, R11 ;  /* 0x0000001f190b7223 */ /* 0x040fe2000000000b */
[C---:B------:R-:W-:Y:S01]  /*67b0*/  FMUL R15, R24.reuse, R15 ;  /* 0x0000000f180f7220 */ /* 0x040fe20000400000 */
[C---:B------:R-:W-:Y:S01]  /*67c0*/  FMUL R12, R24.reuse, R16 ;  /* 0x00000010180c7220 */ /* 0x040fe20000400000 */
[C---:B------:R-:W-:Y:S01]  /*67d0*/  FFMA R0, R25.reuse, R32, R0 ;  /* 0x0000002019007223 */ /* 0x040fe20000000000 */
[----:B------:R-:W-:Y:S01]  /*67e0*/  MOV R8, UR45 ;  /* 0x0000002d00087c02 */ /* 0x000fe20008000f00 */
[C---:B------:R-:W-:Y:S01]  /*67f0*/  FMUL R13, R24.reuse, R17 ;  /* 0x00000011180d7220 */ /* 0x040fe20000400000 */
[C---:B------:R-:W-:Y:S01]  /*6800*/  FFMA R2, R25.reuse, R33, R2 ;  /* 0x0000002119027223 */ /* 0x040fe20000000002 */
[C---:B------:R-:W-:Y:S01]  /*6810*/  FMUL R14, R24.reuse, R18 ;  /* 0x00000012180e7220 */ /* 0x040fe20000400000 */
[C---:B------:R-:W-:Y:S01]  /*6820*/  FFMA R3, R25.reuse, R34, R3 ;  /* 0x0000002219037223 */ /* 0x040fe20000000003 */
[C---:B------:R-:W-:Y:S01]  /*6830*/  FFMA R15, R25.reuse, R35, R15 ;  /* 0x00000023190f7223 */ /* 0x040fe2000000000f */
[----:B------:R-:W-:Y:S01]  /*6840*/  FMUL R19, R24, R19 ;  /* 0x0000001318137220 */ /* 0x000fe20000400000 */
[C---:B------:R-:W-:Y:S01]  /*6850*/  FFMA R12, R25.reuse, R36, R12 ;  /* 0x00000024190c7223 */ /* 0x040fe2000000000c */
[----:B------:R-:W-:Y:S01]  /*6860*/  LEA R8, R8, R48, 0xb ;  /* 0x0000003008087211 */ /* 0x000fe200078e58ff */
[C---:B------:R-:W-:Y:S01]  /*6870*/  FFMA R13, R25.reuse, R37, R13 ;  /* 0x00000025190d7223 */ /* 0x040fe2000000000d */
[C---:B------:R-:W-:Y:S01]  /*6880*/  FFMA R14, R25.reuse, R38, R14 ;  /* 0x00000026190e7223 */ /* 0x040fe2000000000e */
[----:B------:R-:W-:Y:S01]  /*6890*/  FFMA R19, R25, R39, R19 ;  /* 0x0000002719137223 */ /* 0x000fe20000000013 */
[----:B------:R-:W-:Y:S02]  /*68a0*/  F2FP.BF16.F32.PACK_AB R7, R11, R10 ;  /* 0x0000000a0b07723e */ /* 0x000fe400000010ff */
[----:B------:R-:W-:Y:S02]  /*68b0*/  LEA R8, R8, UR44, 0x1 ;  /* 0x0000002c08087c11 */ /* 0x000fe4000f8e08ff */
[----:B------:R-:W-:Y:S02]  /*68c0*/  F2FP.BF16.F32.PACK_AB R16, R2, R0 ;  /* 0x000000000210723e */ /* 0x000fe400000010ff */
[----:B------:R-:W-:Y:S01]  /*68d0*/  F2FP.BF16.F32.PACK_AB R17, R15, R3 ;  /* 0x000000030f11723e */ /* 0x000fe200000010ff */
[----:B------:R1:W-:Y:S01]  /*68e0*/  STSM.16.M88.4 [R8+0x200], R4 ;  /* 0x0002000408007844 */ /* 0x0003e20000000200 */
[----:B------:R-:W-:Y:S02]  /*68f0*/  F2FP.BF16.F32.PACK_AB R18, R13, R12 ;  /* 0x0000000c0d12723e */ /* 0x000fe400000010ff */
[----:B------:R-:W-:Y:S02]  /*6900*/  F2FP.BF16.F32.PACK_AB R19, R19, R14 ;  /* 0x0000000e1313723e */ /* 0x000fe400000010ff */
[----:B------:R-:W-:Y:S05]  /*6910*/  LEA R0, R56, R8, 0x1 ;  /* 0x0000000838007211 */ /* 0x000fea00078e08ff */
[----:B------:R1:W-:Y:S01]  /*6920*/  STSM.16.M88.4 [R0+0x200], R16 ;  /* 0x0002001000007844 */ /* 0x0003e20000000200 */
[----:B------:R-:W-:Y:S01]  /*6930*/  @!PT LDS RZ, [RZ] ;  /* 0x00000000fffff984 */ /* 0x000fe20000000800 */
[----:B------:R-:W-:Y:S01]  /*6940*/  @!PT LDS RZ, [RZ] ;  /* 0x00000000fffff984 */ /* 0x000fe20000000800 */
[----:B------:R-:W-:Y:S01]  /*6950*/  @!PT LDS RZ, [RZ] ;  /* 0x00000000fffff984 */ /* 0x000fe20000000800 */
[----:B------:R-:W-:Y:S01]  /*6960*/  @!PT LDS RZ, [RZ] ;  /* 0x00000000fffff984 */ /* 0x000fe20000000800 */
[----:B------:R2:W-:Y:S07]  /*6970*/  MEMBAR.ALL.CTA ;  /* 0x0000000000007992 */ /* 0x0005ee0000008000 */
[----:B--2---:R-:W2:Y:S02]  /*6980*/  FENCE.VIEW.ASYNC.S ;  /* 0x00000000000073c6 */ /* 0x004ea40000000000 */
[----:B--2---:R-:W-:Y:S06]  /*6990*/  BAR.SYNC.DEFER_BLOCKING 0x1, 0x80 ;  /* 0x0042000000007b1d */ /* 0x004fec0000010000 */
[----:B------:R-:W-:Y:S05]  /*69a0*/  @P0 BRA `(.L_x_106) ;  /* 0x0000000000280947 */ /* 0x000fea0003800000 */
[----:B------:R-:W2:Y:S01]  /*69b0*/  LDCU.64 UR12, c[0x0][0x348] ;  /* 0x00006900ff0c77ac */ /* 0x000ea20008000a00 */
[----:B------:R-:W-:Y:S02]  /*69c0*/  ULEA UR5, UR45, UR44, 0xc ;  /* 0x0000002c2d057291 */ /* 0x000fe4000f8e60ff */
[----:B------:R-:W-:Y:S02]  /*69d0*/  USHF.L.U32 UR9, UR46, 0x5, URZ ;  /* 0x000000052e097899 */ /* 0x000fe400080006ff */
[----:B------:R-:W-:Y:S02]  /*69e0*/  USHF.L.U32 UR10, UR47, 0x6, URZ ;  /* 0x000000062f0a7899 */ /* 0x000fe400080006ff */
[----:B------:R-:W-:Y:S01]  /*69f0*/  UIADD3 UR8, UPT, UPT, UR5, 0x200, URZ ;  /* 0x0000020005087890 */ /* 0x000fe2000fffe0ff */
[----:B------:R-:W-:Y:S01]  /*6a00*/  UMOV UR11, UR36 ;  /* 0x00000024000b7c82 */ /* 0x000fe20008000000 */
[----:B--2---:R-:W-:Y:S04]  /*6a10*/  UIADD3 UR6, UP0, UPT, UR12, 0x680, URZ ;  /* 0x000006800c067890 */ /* 0x004fe8000ff1e0ff */
[----:B------:R-:W-:Y:S09]  /*6a20*/  UIADD3.X UR7, UPT, UPT, URZ, UR13, URZ, UP0, !UPT ;  /* 0x0000000dff077290 */ /* 0x000ff200087fe4ff */
[----:B------:R2:W-:Y:S02]  /*6a30*/  UTMASTG.3D [UR8], [UR6] ;  /* 0x00000008060073b5 */ /* 0x0005e40008010000 */
[----:B--2---:R0:W-:Y:S02]  /*6a40*/  UTMACMDFLUSH ;  /* 0x00000000000079b7 */ /* 0x0041e40000000000 */
.L_x_106:
[----:B------:R-:W-:Y:S05]  /*6a50*/  BSYNC.RECONVERGENT B0 ;  /* 0x0000000000007941 */ /* 0x000fea0003800200 */
.L_x_105:
[----:B------:R-:W-:Y:S04]  /*6a60*/  BSSY.RECONVERGENT B0, `(.L_x_107) ;  /* 0x0000003000007945 */ /* 0x000fe80003800200 */
[----:B------:R-:W-:Y:S05]  /*6a70*/  @P0 BRA `(.L_x_108) ;  /* 0x0000000000040947 */ /* 0x000fea0003800000 */
[----:B------:R-:W-:Y:S04]  /*6a80*/  DEPBAR.LE SB0, 0x0 ;  /* 0x000080000000791a */ /* 0x000fe80000000000 */
.L_x_108:
[----:B------:R-:W-:Y:S05]  /*6a90*/  BSYNC.RECONVERGENT B0 ;  /* 0x0000000000007941 */ /* 0x000fea0003800200 */
.L_x_107:
[----:B------:R-:W-:Y:S01]  /*6aa0*/  BAR.SYNC.DEFER_BLOCKING 0x1, 0x80 ;  /* 0x0042000000007b1d */ /* 0x000fe20000010000 */
[----:B------:R-:W-:Y:S01]  /*6ab0*/  UIADD3 UR48, UPT, UPT, UR48, 0x1, URZ ;  /* 0x0000000130307890 */ /* 0x000fe2000fffe0ff */
[----:B------:R-:W-:Y:S03]  /*6ac0*/  IADD3 R22, PT, PT, R22, 0x1, RZ ;  /* 0x0000000116167810 */ /* 0x000fe60007ffe0ff */
[----:B------:R-:W-:Y:S09]  /*6ad0*/  UISETP.NE.AND UP0, UPT, UR48, URZ, UPT ;  /* 0x000000ff3000728c */ /* 0x000ff2000bf05270 */
[----:B------:R-:W-:Y:S05]  /*6ae0*/  BRA.U !UP0, `(.L_x_109) ;  /* 0x0000000108287547 */ /* 0x000fea000b800000 */
[----:B------:R-:W-:Y:S01]  /*6af0*/  ISETP.NE.AND P0, PT, R58, RZ, PT ;  /* 0x000000ff3a00720c */ /* 0x000fe20003f05270 */
[----:B-1----:R-:W-:Y:S11]  /*6b00*/  IMAD.U32 R0, RZ, RZ, UR49 ;  /* 0x00000031ff007e24 */ /* 0x002ff6000f8e00ff */
[----:B------:R-:W-:Y:S01]  /*6b10*/  @!UPT UIADD3 URZ, UPT, UPT, URZ, URZ, URZ ;  /* 0x000000fffffff290 */ /* 0x000fe2000fffe0ff */
[C---:B------:R-:W-:Y:S01]  /*6b20*/  @P0 LEA R2, R52.reuse, UR44, 0x3 ;  /* 0x0000002c34020c11 */ /* 0x040fe2000f8e18ff */
[----:B------:R-:W-:Y:S04]  /*6b30*/  VIADD R52, R52, 0x1 ;  /* 0x0000000134347836 */ /* 0x000fe80000000000 */
[----:B------:R-:W-:Y:S05]  /*6b40*/  @P0 VIADD R2, R2, 0xa0 ;  /* 0x000000a002020836 */ /* 0x000fea0000000000 */
[----:B------:R-:W-:Y:S04]  /*6b50*/  @P0 PRMT R0, R0, 0x654, R2 ;  /* 0x0000065400000816 */ /* 0x000fe80000000002 */
[----:B------:R2:W-:Y:S01]  /*6b60*/  @P0 SYNCS.ARRIVE.TRANS64.RED.A1T0 RZ, [R0+URZ], RZ ;  /* 0x000000ff00ff09a7 */ /* 0x0005e200081004ff */
[C---:B------:R-:W-:Y:S04]  /*6b70*/  ISETP.NE.AND P0, PT, R52.reuse, 0x2, PT ;  /* 0x000000023400780c */ /* 0x040fe80003f05270 */
[----:B------:R-:W-:Y:S09]  /*6b80*/  SEL R52, R52, RZ, P0 ;  /* 0x000000ff34347207 */ /* 0x000ff20000000000 */
.L_x_109:
[----:B------:R-:W-:Y:S01]  /*6b90*/  ISETP.NE.AND P0, PT, R51, 0x2, PT ;  /* 0x000000023300780c */ /* 0x000fe20003f05270 */
[----:B------:R-:W-:Y:S01]  /*6ba0*/  UISETP.NE.AND UP1, UPT, UR56, URZ, UPT ;  /* 0x000000ff3800728c */ /* 0x000fe2000bf25270 */
[----:B------:R-:W-:Y:S01]  /*6bb0*/  ISETP.NE.AND P1, PT, R22, 0x4, PT ;  /* 0x000000041600780c */ /* 0x000fe20003f25270 */
[----:B------:R-:W-:Y:S01]  /*6bc0*/  UISETP.NE.AND UP0, UPT, UR4, 0x2, UPT ;  /* 0x000000020400788c */ /* 0x000fe2000bf05270 */
[----:B------:R-:W-:Y:S01]  /*6bd0*/  SEL R2, RZ, 0x1, P0 ;  /* 0x00000001ff027807 */ /* 0x000fe20000000000 */
[----:B------:R-:W-:Y:S01]  /*6be0*/  UIADD3 UR46, UPT, UPT, UR37, UR60, URZ ;  /* 0x0000003c252e7290 */ /* 0x000fe2000fffe0ff */
[----:B-12---:R-:W-:Y:S01]  /*6bf0*/  SEL R0, RZ, 0x1, P1 ;  /* 0x00000001ff007807 */ /* 0x006fe20000800000 */
[----:B------:R-:W-:Y:S01]  /*6c00*/  USEL UR5, URZ, 0x1, UP0 ;  /* 0x00000001ff057887 */ /* 0x000fe20008000000 */
[----:B------:R-:W-:Y:S01]  /*6c10*/  LOP3.LUT R53, R53, R2, RZ, 0x3c, !PT ;  /* 0x0000000235357212 */ /* 0x000fe200078e3cff */
[----:B------:R-:W-:Y:S01]  /*6c20*/  UIADD3 UR47, UPT, UPT, UR38, UR61, URZ ;  /* 0x0000003d262f7290 */ /* 0x000fe2000fffe0ff */
[----:B------:R-:W-:Y:S01]  /*6c30*/  LOP3.LUT R54, R54, R0, RZ, 0x3c, !PT ;  /* 0x0000000036367212 */ /* 0x000fe200078e3cff */
[----:B------:R-:W-:Y:S01]  /*6c40*/  USEL UR45, UR4, URZ, UP0 ;  /* 0x000000ff042d7287 */ /* 0x000fe20008000000 */
[----:B------:R-:W-:Y:S01]  /*6c50*/  SEL R51, R51, RZ, P0 ;  /* 0x000000ff33337207 */ /* 0x000fe20000000000 */
[----:B------:R-:W-:Y:S01]  /*6c60*/  UMOV UR36, UR57 ;  /* 0x0000003900247c82 */ /* 0x000fe20008000000 */
[----:B------:R-:W-:Y:S02]  /*6c70*/  SEL R22, R22, RZ, P1 ;  /* 0x000000ff16167207 */ /* 0x000fe40000800000 */
[----:B------:R-:W-:Y:S01]  /*6c80*/  LOP3.LUT R55, R55, UR5, RZ, 0x3c, !PT ;  /* 0x0000000537377c12 */ /* 0x000fe2000f8e3cff */
[----:B------:R-:W-:Y:S06]  /*6c90*/  BRA.U UP1, `(.L_x_110) ;  /* 0xffffffe901107547 */ /* 0x000fec000b83ffff */
[----:B------:R-:W-:-:S09]  /*6ca0*/  UISETP.NE.AND UP0, UPT, UR63, URZ, UPT ;  /* 0x000000ff3f00728c */ /* 0x000fd2000bf05270 */
[----:B------:R-:W-:Y:S05]  /*6cb0*/  BRA.U !UP0, `(.L_x_111) ;  /* 0x0000000108487547 */ /* 0x000fea000b800000 */
[----:B------:R-:W1:Y:S02]  /*6cc0*/  LDCU.64 UR4, c[0x0][0x890] ;  /* 0x00011200ff0477ac */ /* 0x000e640008000a00 */
[----:B-1----:R-:W-:-:S04]  /*6cd0*/  UISETP.NE.U32.AND UP0, UPT, UR4, URZ, UPT ;  /* 0x000000ff0400728c */ /* 0x002fc8000bf05070 */
[----:B------:R-:W-:-:S09]  /*6ce0*/  UISETP.NE.AND.EX UP0, UPT, UR5, URZ, UPT, UP0 ;  /* 0x000000ff0500728c */ /* 0x000fd2000bf05300 */
[----:B------:R-:W-:Y:S05]  /*6cf0*/  BRA.U UP0, `(.L_x_112) ;  /* 0x00000001000c7547 */ /* 0x000fea000b800000 */
[----:B------:R-:W-:-:S13]  /*6d00*/  FSETP.NEU.AND P0, PT, R25, RZ, PT ;  /* 0x000000ff1900720b */ /* 0x000fda0003f0d000 */
[----:B------:R-:W-:Y:S05]  /*6d10*/  @!P0 EXIT ;  /* 0x000000000000894d */ /* 0x000fea0003800000 */
[----:B------:R-:W-:Y:S05]  /*6d20*/  BRA `(.L_x_111) ;  /* 0x00000000002c7947 */ /* 0x000fea0003800000 */
.L_x_112:
[----:B------:R-:W-:Y:S01]  /*6d30*/  LOP3.LUT P0, RZ, R49, 0xff, RZ, 0xc0, !PT ;  /* 0x000000ff31ff7812 */ /* 0x000fe2000780c0ff */
[----:B------:R-:W-:-:S12]  /*6d40*/  BSSY.RECONVERGENT B0, `(.L_x_111) ;  /* 0x0000009000007945 */ /* 0x000fd80003800200 */
[----:B------:R-:W-:Y:S05]  /*6d50*/  @P0 BRA `(.L_x_113) ;  /* 0x0000000000140947 */ /* 0x000fea0003800000 */
[----:B------:R-:W1:Y:S02]  /*6d60*/  LDCU.64 UR4, c[0x0][0x888] ;  /* 0x00011100ff0477ac */ /* 0x000e640008000a00 */
[----:B-1----:R-:W-:-:S04]  /*6d70*/  ISETP.NE.U32.AND P0, PT, RZ, UR4, PT ;  /* 0x00000004ff007c0c */ /* 0x002fc8000bf05070 */
[----:B------:R-:W-:-:S13]  /*6d80*/  ISETP.NE.AND.EX P0, PT, RZ, UR5, PT, P0 ;  /* 0x00000005ff007c0c */ /* 0x000fda000bf05300 */
[----:B------:R-:W-:Y:S05]  /*6d90*/  @!P0 EXIT ;  /* 0x000000000000894d */ /* 0x000fea0003800000 */
[----:B------:R-:W-:Y:S05]  /*6da0*/  BRA `(.L_x_114) ;  /* 0x0000000000087947 */ /* 0x000fea0003800000 */
.L_x_113:
[----:B------:R-:W-:-:S13]  /*6db0*/  FSETP.NEU.AND P0, PT, R25, RZ, PT ;  /* 0x000000ff1900720b */ /* 0x000fda0003f0d000 */
[----:B------:R-:W-:Y:S05]  /*6dc0*/  @!P0 EXIT ;  /* 0x000000000000894d */ /* 0x000fea0003800000 */
.L_x_114:
[----:B------:R-:W-:Y:S05]  /*6dd0*/  BSYNC.RECONVERGENT B0 ;  /* 0x0000000000007941 */ /* 0x000fea0003800200 */
.L_x_111:
[----:B------:R-:W-:-:S04]  /*6de0*/  DEPBAR.LE SB0, 0x0 ;  /* 0x000080000000791a */ /* 0x000fc80000000000 */
[----:B------:R-:W-:Y:S05]  /*6df0*/  EXIT ;  /* 0x000000000000794d */ /* 0x000fea0003800000 */
.L_x_25:
[----:B---3--:R3:W4:Y:S02]  /*6e00*/  SYNCS.PHASECHK.TRANS64.TRYWAIT P0, [R0+URZ+0x130], R2 ;  /* 0x00013002000075a7 */ /* 0x00872400080011ff */
[----:B----4-:R-:W-:Y:S05]  /*6e10*/  @!P0 NANOSLEEP.SYNCS 0x989680 ;  /* 0x009896800000895d */ /* 0x010fea0003900000 */
[----:B------:R-:W4:Y:S02]  /*6e20*/  @!P0 SYNCS.PHASECHK.TRANS64 P0, [R0+URZ+0x130], R2 ;  /* 0x00013002000085a7 */ /* 0x000f2400080010ff */
[----:B----4-:R-:W-:Y:S05]  /*6e30*/  @!P0 BRA `(.L_x_25) ;  /* 0xfffffffc00f08947 */ /* 0x010fea000383ffff */
[----:B------:R-:W-:Y:S05]  /*6e40*/  BRA `(.L_x_115) ;  /* 0xffffffa800a07947 */ /* 0x000fea000383ffff */
.L_x_28:
[----:B--2---:R-:W-:-:S07]  /*6e50*/  MOV R0, UR33 ;  /* 0x0000002100007c02 */ /* 0x004fce0008000f00 */
.L_x_116:
[----:B--2---:R2:W3:Y:S02]  /*6e60*/  SYNCS.PHASECHK.TRANS64.TRYWAIT P0, [R0+URZ+0x48], R3 ;  /* 0x00004803000075a7 */ /* 0x0044e400080011ff */
[----:B---3--:R-:W-:Y:S05]  /*6e70*/  @!P0 NANOSLEEP.SYNCS 0x989680 ;  /* 0x009896800000895d */ /* 0x008fea0003900000 */
[----:B------:R-:W3:Y:S02]  /*6e80*/  @!P0 SYNCS.PHASECHK.TRANS64 P0, [R0+URZ+0x48], R3 ;  /* 0x00004803000085a7 */ /* 0x000ee400080010ff */
[----:B---3--:R-:W-:Y:S05]  /*6e90*/  @!P0 BRA `(.L_x_116) ;  /* 0xfffffffc00f08947 */ /* 0x008fea000383ffff */
[----:B------:R-:W-:Y:S05]  /*6ea0*/  BRA `(.L_x_27) ;  /* 0xffffffa800e87947 */ /* 0x000fea000383ffff */
.L_x_35:
[----:B-1----:R-:W-:-:S07]  /*6eb0*/  MOV R0, UR33 ;  /* 0x0000002100007c02 */ /* 0x002fce0008000f00 */
.L_x_117:
[----:B-1----:R1:W2:Y:S02]  /*6ec0*/  SYNCS.PHASECHK.TRANS64.TRYWAIT P0, [R0+URZ+0x48], R3 ;  /* 0x00004803000075a7 */ /* 0x0022a400080011ff */
[----:B--2---:R-:W-:Y:S05]  /*6ed0*/  @!P0 NANOSLEEP.SYNCS 0x989680 ;  /* 0x009896800000895d */ /* 0x004fea0003900000 */
[----:B------:R-:W2:Y:S02]  /*6ee0*/  @!P0 SYNCS.PHASECHK.TRANS64 P0, [R0+URZ+0x48], R3 ;  /* 0x00004803000085a7 */ /* 0x000ea400080010ff */
[----:B--2---:R-:W-:Y:S05]  /*6ef0*/  @!P0 BRA `(.L_x_117) ;  /* 0xfffffffc00f08947 */ /* 0x004fea000383ffff */
[----:B------:R-:W-:Y:S05]  /*6f00*/  BRA `(.L_x_34) ;  /* 0xffffffac00d87947 */ /* 0x000fea000383ffff */
.L_x_40:
[----:B-1----:R1:W2:Y:S02]  /*6f10*/  SYNCS.PHASECHK.TRANS64.TRYWAIT P0, [R3+URZ+0xc0], R0 ;  /* 0x0000c000030075a7 */ /* 0x0022a400080011ff */
[----:B--2---:R-:W-:Y:S05]  /*6f20*/  @!P0 NANOSLEEP.SYNCS 0x989680 ;  /* 0x009896800000895d */ /* 0x004fea0003900000 */
[----:B------:R-:W2:Y:S02]  /*6f30*/  @!P0 SYNCS.PHASECHK.TRANS64 P0, [R3+URZ+0xc0], R0 ;  /* 0x0000c000030085a7 */ /* 0x000ea400080010ff */
[----:B--2---:R-:W-:Y:S05]  /*6f40*/  @!P0 BRA `(.L_x_40) ;  /* 0xfffffffc00f08947 */ /* 0x004fea000383ffff */
[----:B------:R-:W-:Y:S05]  /*6f50*/  BRA `(.L_x_118) ;  /* 0xffffffb000a87947 */ /* 0x000fea000383ffff */
.L_x_44:
[----:B------:R-:W-:-:S07]  /*6f60*/  MOV R0, UR4 ;  /* 0x0000000400007c02 */ /* 0x000fce0008000f00 */
.L_x_119:
[----:B-1----:R1:W2:Y:S02]  /*6f70*/  SYNCS.PHASECHK.TRANS64.TRYWAIT P0, [R0+URZ], R2 ;  /* 0x00000002000075a7 */ /* 0x0022a400080011ff */
[----:B--2---:R-:W-:Y:S05]  /*6f80*/  @!P0 NANOSLEEP.SYNCS 0x989680 ;  /* 0x009896800000895d */ /* 0x004fea0003900000 */
[----:B------:R-:W2:Y:S02]  /*6f90*/  @!P0 SYNCS.PHASECHK.TRANS64 P0, [R0+URZ], R2 ;  /* 0x00000002000085a7 */ /* 0x000ea400080010ff */
[----:B--2---:R-:W-:Y:S05]  /*6fa0*/  @!P0 BRA `(.L_x_119) ;  /* 0xfffffffc00f08947 */ /* 0x004fea000383ffff */
[----:B------:R-:W-:Y:S05]  /*6fb0*/  BRA `(.L_x_120) ;  /* 0xffffffb8004c7947 */ /* 0x000fea000383ffff */
.L_x_45:
[----:B------:R-:W-:-:S07]  /*6fc0*/  MOV R0, UR5 ;  /* 0x0000000500007c02 */ /* 0x000fce0008000f00 */
.L_x_121:
[----:B-1----:R1:W2:Y:S02]  /*6fd0*/  SYNCS.PHASECHK.TRANS64.TRYWAIT P0, [R0+URZ], R3 ;  /* 0x00000003000075a7 */ /* 0x0022a400080011ff */
[----:B--2---:R-:W-:Y:S05]  /*6fe0*/  @!P0 NANOSLEEP.SYNCS 0x989680 ;  /* 0x009896800000895d */ /* 0x004fea0003900000 */
[----:B------:R-:W2:Y:S02]  /*6ff0*/  @!P0 SYNCS.PHASECHK.TRANS64 P0, [R0+URZ], R3 ;  /* 0x00000003000085a7 */ /* 0x000ea400080010ff */
[----:B--2---:R-:W-:Y:S05]  /*7000*/  @!P0 BRA `(.L_x_121) ;  /* 0xfffffffc00f08947 */ /* 0x004fea000383ffff */
[----:B------:R-:W-:Y:S05]  /*7010*/  BRA `(.L_x_122) ;  /* 0xffffffb800587947 */ /* 0x000fea000383ffff */
.L_x_46:
[----:B------:R-:W-:-:S07]  /*7020*/  MOV R0, UR5 ;  /* 0x0000000500007c02 */ /* 0x000fce0008000f00 */
.L_x_123:
[----:B-1----:R1:W2:Y:S02]  /*7030*/  SYNCS.PHASECHK.TRANS64.TRYWAIT P0, [R0+URZ], R3 ;  /* 0x00000003000075a7 */ /* 0x0022a400080011ff */
[----:B--2---:R-:W-:Y:S05]  /*7040*/  @!P0 NANOSLEEP.SYNCS 0x989680 ;  /* 0x009896800000895d */ /* 0x004fea0003900000 */
[----:B------:R-:W2:Y:S02]  /*7050*/  @!P0 SYNCS.PHASECHK.TRANS64 P0, [R0+URZ], R3 ;  /* 0x00000003000085a7 */ /* 0x000ea400080010ff */
[----:B--2---:R-:W-:Y:S05]  /*7060*/  @!P0 BRA `(.L_x_123) ;  /* 0xfffffffc00f08947 */ /* 0x004fea000383ffff */
[----:B------:R-:W-:Y:S05]  /*7070*/  BRA `(.L_x_124) ;  /* 0xffffffb800647947 */ /* 0x000fea000383ffff */
.L_x_47:
[----:B------:R-:W-:-:S07]  /*7080*/  MOV R0, UR5 ;  /* 0x0000000500007c02 */ /* 0x000fce0008000f00 */
.L_x_125:
[----:B-1----:R1:W2:Y:S02]  /*7090*/  SYNCS.PHASECHK.TRANS64.TRYWAIT P0, [R0+URZ], R3 ;  /* 0x00000003000075a7 */ /* 0x0022a400080011ff */
[----:B--2---:R-:W-:Y:S05]  /*70a0*/  @!P0 NANOSLEEP.SYNCS 0x989680 ;  /* 0x009896800000895d */ /* 0x004fea0003900000 */
[----:B------:R-:W2:Y:S02]  /*70b0*/  @!P0 SYNCS.PHASECHK.TRANS64 P0, [R0+URZ], R3 ;  /* 0x00000003000085a7 */ /* 0x000ea400080010ff */
[----:B--2---:R-:W-:Y:S05]  /*70c0*/  @!P0 BRA `(.L_x_125) ;  /* 0xfffffffc00f08947 */ /* 0x004fea000383ffff */
[----:B------:R-:W-:Y:S05]  /*70d0*/  BRA `(.L_x_126) ;  /* 0xffffffb800707947 */ /* 0x000fea000383ffff */
.L_x_48:
[----:B------:R-:W-:-:S07]  /*70e0*/  MOV R0, UR5 ;  /* 0x0000000500007c02 */ /* 0x000fce0008000f00 */
.L_x_127:
[----:B-1----:R1:W2:Y:S02]  /*70f0*/  SYNCS.PHASECHK.TRANS64.TRYWAIT P0, [R0+URZ], R3 ;  /* 0x00000003000075a7 */ /* 0x0022a400080011ff */
[----:B--2---:R-:W-:Y:S05]  /*7100*/  @!P0 NANOSLEEP.SYNCS 0x989680 ;  /* 0x009896800000895d */ /* 0x004fea0003900000 */
[----:B------:R-:W2:Y:S02]  /*7110*/  @!P0 SYNCS.PHASECHK.TRANS64 P0, [R0+URZ], R3 ;  /* 0x00000003000085a7 */ /* 0x000ea400080010ff */
[----:B--2---:R-:W-:Y:S05]  /*7120*/  @!P0 BRA `(.L_x_127) ;  /* 0xfffffffc00f08947 */ /* 0x004fea000383ffff */
[----:B------:R-:W-:Y:S05]  /*7130*/  BRA `(.L_x_128) ;  /* 0xffffffb8007c7947 */ /* 0x000fea000383ffff */
.L_x_49:
[----:B------:R-:W-:-:S07]  /*7140*/  MOV R0, UR5 ;  /* 0x0000000500007c02 */ /* 0x000fce0008000f00 */
.L_x_129:
[----:B-1----:R1:W2:Y:S02]  /*7150*/  SYNCS.PHASECHK.TRANS64.TRYWAIT P0, [R0+URZ], R3 ;  /* 0x00000003000075a7 */ /* 0x0022a400080011ff */
[----:B--2---:R-:W-:Y:S05]  /*7160*/  @!P0 NANOSLEEP.SYNCS 0x989680 ;  /* 0x009896800000895d */ /* 0x004fea0003900000 */
[----:B------:R-:W2:Y:S02]  /*7170*/  @!P0 SYNCS.PHASECHK.TRANS64 P0, [R0+URZ], R3 ;  /* 0x00000003000085a7 */ /* 0x000ea400080010ff */
[----:B--2---:R-:W-:Y:S05]  /*7180*/  @!P0 BRA `(.L_x_129) ;  /* 0xfffffffc00f08947 */ /* 0x004fea000383ffff */
[----:B------:R-:W-:Y:S05]  /*7190*/  BRA `(.L_x_130) ;  /* 0xffffffb800887947 */ /* 0x000fea000383ffff */
.L_x_50:
[----:B------:R-:W-:-:S07]  /*71a0*/  MOV R0, UR5 ;  /* 0x0000000500007c02 */ /* 0x000fce0008000f00 */
.L_x_131:
[----:B-1----:R1:W2:Y:S02]  /*71b0*/  SYNCS.PHASECHK.TRANS64.TRYWAIT P0, [R0+URZ], R3 ;  /* 0x00000003000075a7 */ /* 0x0022a400080011ff */
[----:B--2---:R-:W-:Y:S05]  /*71c0*/  @!P0 NANOSLEEP.SYNCS 0x989680 ;  /* 0x009896800000895d */ /* 0x004fea0003900000 */
[----:B------:R-:W2:Y:S02]  /*71d0*/  @!P0 SYNCS.PHASECHK.TRANS64 P0, [R0+URZ], R3 ;  /* 0x00000003000085a7 */ /* 0x000ea400080010ff */
[----:B--2---:R-:W-:Y:S05]  /*71e0*/  @!P0 BRA `(.L_x_131) ;  /* 0xfffffffc00f08947 */ /* 0x004fea000383ffff */
[----:B------:R-:W-:Y:S05]  /*71f0*/  BRA `(.L_x_132) ;  /* 0xffffffb800947947 */ /* 0x000fea000383ffff */
.L_x_51:
[----:B------:R-:W-:-:S07]  /*7200*/  MOV R0, UR5 ;  /* 0x0000000500007c02 */ /* 0x000fce0008000f00 */
.L_x_133:
[----:B-1----:R1:W2:Y:S02]  /*7210*/  SYNCS.PHASECHK.TRANS64.TRYWAIT P0, [R0+URZ], R3 ;  /* 0x00000003000075a7 */ /* 0x0022a400080011ff */
[----:B--2---:R-:W-:Y:S05]  /*7220*/  @!P0 NANOSLEEP.SYNCS 0x989680 ;  /* 0x009896800000895d */ /* 0x004fea0003900000 */
[----:B------:R-:W2:Y:S02]  /*7230*/  @!P0 SYNCS.PHASECHK.TRANS64 P0, [R0+URZ], R3 ;  /* 0x00000003000085a7 */ /* 0x000ea400080010ff */
[----:B--2---:R-:W-:Y:S05]  /*7240*/  @!P0 BRA `(.L_x_133) ;  /* 0xfffffffc00f08947 */ /* 0x004fea000383ffff */
[----:B------:R-:W-:Y:S05]  /*7250*/  BRA `(.L_x_134) ;  /* 0xffffffb800a07947 */ /* 0x000fea000383ffff */
.L_x_54:
[----:B--2---:R2:W3:Y:S02]  /*7260*/  SYNCS.PHASECHK.TRANS64.TRYWAIT P0, [R2+URZ+0x120], R4 ;  /* 0x00012004020075a7 */ /* 0x0044e400080011ff */
[----:B---3--:R-:W-:Y:S05]  /*7270*/  @!P0 NANOSLEEP.SYNCS 0x989680 ;  /* 0x009896800000895d */ /* 0x008fea0003900000 */
[----:B------:R-:W3:Y:S02]  /*7280*/  @!P0 SYNCS.PHASECHK.TRANS64 P0, [R2+URZ+0x120], R4 ;  /* 0x00012004020085a7 */ /* 0x000ee400080010ff */
[----:B---3--:R-:W-:Y:S05]  /*7290*/  @!P0 BRA `(.L_x_54) ;  /* 0xfffffffc00f08947 */ /* 0x008fea000383ffff */
[----:B------:R-:W-:Y:S05]  /*72a0*/  BRA `(.L_x_135) ;  /* 0xffffffb800fc7947 */ /* 0x000fea000383ffff */
.L_x_55:
[----:B------:R-:W-:-:S07]  /*72b0*/  MOV R2, UR4 ;  /* 0x0000000400027c02 */ /* 0x000fce0008000f00 */
.L_x_136:
[----:B--2---:R2:W3:Y:S02]  /*72c0*/  SYNCS.PHASECHK.TRANS64.TRYWAIT P0, [R2+URZ+0xd0], R5 ;  /* 0x0000d005020075a7 */ /* 0x0044e400080011ff */
[----:B---3--:R-:W-:Y:S05]  /*72d0*/  @!P0 NANOSLEEP.SYNCS 0x989680 ;  /* 0x009896800000895d */ /* 0x008fea0003900000 */
[----:B------:R-:W3:Y:S02]  /*72e0*/  @!P0 SYNCS.PHASECHK.TRANS64 P0, [R2+URZ+0xd0], R5 ;  /* 0x0000d005020085a7 */ /* 0x000ee400080010ff */
[----:B---3--:R-:W-:Y:S05]  /*72f0*/  @!P0 BRA `(.L_x_136) ;  /* 0xfffffffc00f08947 */ /* 0x008fea000383ffff */
[----:B------:R-:W-:Y:S05]  /*7300*/  BRA `(.L_x_137) ;  /* 0xffffffbc000c7947 */ /* 0x000fea000383ffff */
.L_x_56:
[----:B--2---:R2:W3:Y:S02]  /*7310*/  SYNCS.PHASECHK.TRANS64.TRYWAIT P1, [R2+URZ+0xc0], R4 ;  /* 0x0000c004020075a7 */ /* 0x0044e400080211ff */
[----:B---3--:R-:W-:Y:S05]  /*7320*/  @!P1 NANOSLEEP.SYNCS 0x989680 ;  /* 0x009896800000995d */ /* 0x008fea0003900000 */
[----:B------:R-:W3:Y:S02]  /*7330*/  @!P1 SYNCS.PHASECHK.TRANS64 P1, [R2+URZ+0xc0], R4 ;  /* 0x0000c004020095a7 */ /* 0x000ee400080210ff */
[----:B---3--:R-:W-:Y:S05]  /*7340*/  @!P1 BRA `(.L_x_56) ;  /* 0xfffffffc00f09947 */ /* 0x008fea000383ffff */
[----:B------:R-:W-:Y:S05]  /*7350*/  BRA `(.L_x_138) ;  /* 0xffffffbc003c7947 */ /* 0x000fea000383ffff */
.L_x_59:
[----:B------:R-:W-:-:S07]  /*7360*/  MOV R0, UR4 ;  /* 0x0000000400007c02 */ /* 0x000fce0008000f00 */
.L_x_139:
[----:B--2---:R2:W3:Y:S02]  /*7370*/  SYNCS.PHASECHK.TRANS64.TRYWAIT P0, [R0+URZ+0xd0], R2 ;  /* 0x0000d002000075a7 */ /* 0x0044e400080011ff */
[----:B---3--:R-:W-:Y:S05]  /*7380*/  @!P0 NANOSLEEP.SYNCS 0x989680 ;  /* 0x009896800000895d */ /* 0x008fea0003900000 */
[----:B------:R-:W3:Y:S02]  /*7390*/  @!P0 SYNCS.PHASECHK.TRANS64 P0, [R0+URZ+0xd0], R2 ;  /* 0x0000d002000085a7 */ /* 0x000ee400080010ff */
[----:B---3--:R-:W-:Y:S05]  /*73a0*/  @!P0 BRA `(.L_x_139) ;  /* 0xfffffffc00f08947 */ /* 0x008fea000383ffff */
[----:B------:R-:W-:Y:S05]  /*73b0*/  BRA `(.L_x_58) ;  /* 0xffffffbc00907947 */ /* 0x000fea000383ffff */
.L_x_66:
[----:B-1----:R1:W2:Y:S02]  /*73c0*/  SYNCS.PHASECHK.TRANS64.TRYWAIT P1, [R0+URZ+0xc0], R2 ;  /* 0x0000c002000075a7 */ /* 0x0022a400080211ff */
[----:B--2---:R-:W-:Y:S05]  /*73d0*/  @!P1 NANOSLEEP.SYNCS 0x989680 ;  /* 0x009896800000995d */ /* 0x004fea0003900000 */
[----:B------:R-:W2:Y:S02]  /*73e0*/  @!P1 SYNCS.PHASECHK.TRANS64 P1, [R0+URZ+0xc0], R2 ;  /* 0x0000c002000095a7 */ /* 0x000ea400080210ff */
[----:B--2---:R-:W-:Y:S05]  /*73f0*/  @!P1 BRA `(.L_x_66) ;  /* 0xfffffffc00f09947 */ /* 0x004fea000383ffff */
[----:B------:R-:W-:Y:S05]  /*7400*/  BRA `(.L_x_140) ;  /* 0xffffffc400247947 */ /* 0x000fea000383ffff */
.L_x_67:
[----:B------:R-:W-:-:S07]  /*7410*/  MOV R2, UR46 ;  /* 0x0000002e00027c02 */ /* 0x000fce0008000f00 */
.L_x_141:
[----:B-1----:R1:W2:Y:S02]  /*7420*/  SYNCS.PHASECHK.TRANS64.TRYWAIT P0, [R2+URZ+0x100], R0 ;  /* 0x00010000020075a7 */ /* 0x0022a400080011ff */
[----:B--2---:R-:W-:Y:S05]  /*7430*/  @!P0 NANOSLEEP.SYNCS 0x989680 ;  /* 0x009896800000895d */ /* 0x004fea0003900000 */
[----:B------:R-:W2:Y:S02]  /*7440*/  @!P0 SYNCS.PHASECHK.TRANS64 P0, [R2+URZ+0x100], R0 ;  /* 0x00010000020085a7 */ /* 0x000ea400080010ff */
[----:B--2---:R-:W-:Y:S05]  /*7450*/  @!P0 BRA `(.L_x_141) ;  /* 0xfffffffc00f08947 */ /* 0x004fea000383ffff */
[----:B------:R-:W-:Y:S05]  /*7460*/  BRA `(.L_x_142) ;  /* 0xffffffc400747947 */ /* 0x000fea000383ffff */
.L_x_70:
[----:B------:R-:W-:Y:S07]  /*7470*/  MOV R0, UR7 ;  /* 0x0000000700007c02 */ /* 0x000fee0008000f00 */
.L_x_143:
[----:B-1----:R1:W2:Y:S02]  /*7480*/  SYNCS.PHASECHK.TRANS64.TRYWAIT P0, [R0+URZ], R2 ;  /* 0x00000002000075a7 */ /* 0x0022a400080011ff */
[----:B--2---:R-:W-:Y:S05]  /*7490*/  @!P0 NANOSLEEP.SYNCS 0x989680 ;  /* 0x009896800000895d */ /* 0x004fea0003900000 */
[----:B------:R-:W2:Y:S02]  /*74a0*/  @!P0 SYNCS.PHASECHK.TRANS64 P0, [R0+URZ], R2 ;  /* 0x00000002000085a7 */ /* 0x000ea400080010ff */
[----:B--2---:R-:W-:Y:S05]  /*74b0*/  @!P0 BRA `(.L_x_143) ;  /* 0xfffffffc00f08947 */ /* 0x004fea000383ffff */
[----:B------:R-:W-:Y:S05]  /*74c0*/  BRA `(.L_x_69) ;  /* 0xffffffc400907947 */ /* 0x000fea000383ffff */
.L_x_73:
[----:B------:R-:W-:-:S07]  /*74d0*/  MOV R0, UR4 ;  /* 0x0000000400007c02 */ /* 0x000fce0008000f00 */
.L_x_144:
[----:B--2---:R2:W4:Y:S02]  /*74e0*/  SYNCS.PHASECHK.TRANS64.TRYWAIT P0, [R0+URZ], R2 ;  /* 0x00000002000075a7 */ /* 0x00452400080011ff */
[----:B----4-:R-:W-:Y:S05]  /*74f0*/  @!P0 NANOSLEEP.SYNCS 0x989680 ;  /* 0x009896800000895d */ /* 0x010fea0003900000 */
[----:B------:R-:W4:Y:S02]  /*7500*/  @!P0 SYNCS.PHASECHK.TRANS64 P0, [R0+URZ], R2 ;  /* 0x00000002000085a7 */ /* 0x000f2400080010ff */
[----:B----4-:R-:W-:Y:S05]  /*7510*/  @!P0 BRA `(.L_x_144) ;  /* 0xfffffffc00f08947 */ /* 0x010fea000383ffff */
[----:B------:R-:W-:Y:S05]  /*7520*/  BRA `(.L_x_145) ;  /* 0xffffffc800bc7947 */ /* 0x000fea000383ffff */
.L_x_74:
[----:B------:R-:W-:-:S07]  /*7530*/  MOV R0, UR5 ;  /* 0x0000000500007c02 */ /* 0x000fce0008000f00 */
.L_x_146:
[----:B-1----:R1:W2:Y:S02]  /*7540*/  SYNCS.PHASECHK.TRANS64.TRYWAIT P0, [R0+URZ], R3 ;  /* 0x00000003000075a7 */ /* 0x0022a400080011ff */
[----:B--2---:R-:W-:Y:S05]  /*7550*/  @!P0 NANOSLEEP.SYNCS 0x989680 ;  /* 0x009896800000895d */ /* 0x004fea0003900000 */
[----:B------:R-:W2:Y:S02]  /*7560*/  @!P0 SYNCS.PHASECHK.TRANS64 P0, [R0+URZ], R3 ;  /* 0x00000003000085a7 */ /* 0x000ea400080010ff */
[----:B--2---:R-:W-:Y:S05]  /*7570*/  @!P0 BRA `(.L_x_146) ;  /* 0xfffffffc00f08947 */ /* 0x004fea000383ffff */
[----:B------:R-:W-:Y:S05]  /*7580*/  BRA `(.L_x_147) ;  /* 0xffffffc800c87947 */ /* 0x000fea000383ffff */
.L_x_75:
[----:B------:R-:W-:-:S07]  /*7590*/  MOV R0, UR5 ;  /* 0x0000000500007c02 */ /* 0x000fce0008000f00 */
.L_x_148:
[----:B-1----:R1:W2:Y:S02]  /*75a0*/  SYNCS.PHASECHK.TRANS64.TRYWAIT P0, [R0+URZ], R3 ;  /* 0x00000003000075a7 */ /* 0x0022a400080011ff */
[----:B--2---:R-:W-:Y:S05]  /*75b0*/  @!P0 NANOSLEEP.SYNCS 0x989680 ;  /* 0x009896800000895d */ /* 0x004fea0003900000 */
[----:B------:R-:W2:Y:S02]  /*75c0*/  @!P0 SYNCS.PHASECHK.TRANS64 P0, [R0+URZ], R3 ;  /* 0x00000003000085a7 */ /* 0x000ea400080010ff */
[----:B--2---:R-:W-:Y:S05]  /*75d0*/  @!P0 BRA `(.L_x_148) ;  /* 0xfffffffc00f08947 */ /* 0x004fea000383ffff */
[----:B------:R-:W-:Y:S05]  /*75e0*/  BRA `(.L_x_149) ;  /* 0xffffffc800d47947 */ /* 0x000fea000383ffff */
.L_x_76:
[----:B-1----:R-:W-:-:S07]  /*75f0*/  MOV R0, UR4 ;  /* 0x0000000400007c02 */ /* 0x002fce0008000f00 */
.L_x_150:
[----:B-1----:R1:W2:Y:S02]  /*7600*/  SYNCS.PHASECHK.TRANS64.TRYWAIT P0, [R0+URZ], R2 ;  /* 0x00000002000075a7 */ /* 0x0022a400080011ff */
[----:B--2---:R-:W-:Y:S05]  /*7610*/  @!P0 NANOSLEEP.SYNCS 0x989680 ;  /* 0x009896800000895d */ /* 0x004fea0003900000 */
[----:B------:R-:W2:Y:S02]  /*7620*/  @!P0 SYNCS.PHASECHK.TRANS64 P0, [R0+URZ], R2 ;  /* 0x00000002000085a7 */ /* 0x000ea400080010ff */
[----:B--2---:R-:W-:Y:S05]  /*7630*/  @!P0 BRA `(.L_x_150) ;  /* 0xfffffffc00f08947 */ /* 0x004fea000383ffff */
[----:B------:R-:W-:Y:S05]  /*7640*/  BRA `(.L_x_151) ;  /* 0xffffffc800e07947 */ /* 0x000fea000383ffff */
.L_x_81:
[----:B--2---:R2:W3:Y:S02]  /*7650*/  SYNCS.PHASECHK.TRANS64.TRYWAIT P0, [R3+URZ+0xc0], R0 ;  /* 0x0000c000030075a7 */ /* 0x0044e400080011ff */
[----:B---3--:R-:W-:Y:S05]  /*7660*/  @!P0 NANOSLEEP.SYNCS 0x989680 ;  /* 0x009896800000895d */ /* 0x008fea0003900000 */
[----:B------:R-:W3:Y:S02]  /*7670*/  @!P0 SYNCS.PHASECHK.TRANS64 P0, [R3+URZ+0xc0], R0 ;  /* 0x0000c000030085a7 */ /* 0x000ee400080010ff */
[----:B---3--:R-:W-:Y:S05]  /*7680*/  @!P0 BRA `(.L_x_81) ;  /* 0xfffffffc00f08947 */ /* 0x008fea000383ffff */
[----:B------:R-:W-:Y:S05]  /*7690*/  BRA `(.L_x_152) ;  /* 0xffffffd000047947 */ /* 0x000fea000383ffff */
.L_x_84:
[----:B--2---:R-:W-:Y:S07]  /*76a0*/  MOV R0, UR24 ;  /* 0x0000001800007c02 */ /* 0x004fee0008000f00 */
.L_x_153:
[----:B--2---:R2:W3:Y:S02]  /*76b0*/  SYNCS.PHASECHK.TRANS64.TRYWAIT P1, [R0+URZ+0xb8], R2 ;  /* 0x0000b802000075a7 */ /* 0x0044e400080211ff */
[----:B---3--:R-:W-:Y:S05]  /*76c0*/  @!P1 NANOSLEEP.SYNCS 0x989680 ;  /* 0x009896800000995d */ /* 0x008fea0003900000 */
[----:B------:R-:W3:Y:S02]  /*76d0*/  @!P1 SYNCS.PHASECHK.TRANS64 P1, [R0+URZ+0xb8], R2 ;  /* 0x0000b802000095a7 */ /* 0x000ee400080210ff */
[----:B---3--:R-:W-:Y:S05]  /*76e0*/  @!P1 BRA `(.L_x_153) ;  /* 0xfffffffc00f09947 */ /* 0x008fea000383ffff */
[----:B------:R-:W-:Y:S05]  /*76f0*/  BRA `(.L_x_83) ;  /* 0xffffffd400747947 */ /* 0x000fea000383ffff */
.L_x_87:
[----:B------:R-:W-:Y:S07]  /*7700*/  MOV R2, UR4 ;  /* 0x0000000400027c02 */ /* 0x000fee0008000f00 */
.L_x_154:
[----:B--2---:R2:W3:Y:S02]  /*7710*/  SYNCS.PHASECHK.TRANS64.TRYWAIT P0, [R2+URZ+0xa0], R0 ;  /* 0x0000a000020075a7 */ /* 0x0044e400080011ff */
[----:B---3--:R-:W-:Y:S05]  /*7720*/  @!P0 NANOSLEEP.SYNCS 0x989680 ;  /* 0x009896800000895d */ /* 0x008fea0003900000 */
[----:B------:R-:W3:Y:S02]  /*7730*/  @!P0 SYNCS.PHASECHK.TRANS64 P0, [R2+URZ+0xa0], R0 ;  /* 0x0000a000020085a7 */ /* 0x000ee400080010ff */
[----:B---3--:R-:W-:Y:S05]  /*7740*/  @!P0 BRA `(.L_x_154) ;  /* 0xfffffffc00f08947 */ /* 0x008fea000383ffff */
[----:B------:R-:W-:Y:S05]  /*7750*/  BRA `(.L_x_155) ;  /* 0xffffffd400d07947 */ /* 0x000fea000383ffff */
.L_x_89:
[----:B------:R-:W-:-:S07]  /*7760*/  MOV R0, UR4 ;  /* 0x0000000400007c02 */ /* 0x000fce0008000f00 */
.L_x_156:
[----:B---3--:R3:W4:Y:S02]  /*7770*/  SYNCS.PHASECHK.TRANS64.TRYWAIT P0, [R0+URZ], R2 ;  /* 0x00000002000075a7 */ /* 0x00872400080011ff */
[----:B----4-:R-:W-:Y:S05]  /*7780*/  @!P0 NANOSLEEP.SYNCS 0x989680 ;  /* 0x009896800000895d */ /* 0x010fea0003900000 */
[----:B------:R-:W4:Y:S02]  /*7790*/  @!P0 SYNCS.PHASECHK.TRANS64 P0, [R0+URZ], R2 ;  /* 0x00000002000085a7 */ /* 0x000f2400080010ff */
[----:B----4-:R-:W-:Y:S05]  /*77a0*/  @!P0 BRA `(.L_x_156) ;  /* 0xfffffffc00f08947 */ /* 0x010fea000383ffff */
[----:B------:R-:W-:Y:S05]  /*77b0*/  BRA `(.L_x_157) ;  /* 0xffffffd800647947 */ /* 0x000fea000383ffff */
.L_x_91:
[----:B--2---:R2:W4:Y:S02]  /*77c0*/  SYNCS.PHASECHK.TRANS64.TRYWAIT P0, [R3+URZ+0xc0], R0 ;  /* 0x0000c000030075a7 */ /* 0x00452400080011ff */
[----:B----4-:R-:W-:Y:S05]  /*77d0*/  @!P0 NANOSLEEP.SYNCS 0x989680 ;  /* 0x009896800000895d */ /* 0x010fea0003900000 */
[----:B------:R-:W4:Y:S02]  /*77e0*/  @!P0 SYNCS.PHASECHK.TRANS64 P0, [R3+URZ+0xc0], R0 ;  /* 0x0000c000030085a7 */ /* 0x000f2400080010ff */
[----:B----4-:R-:W-:Y:S05]  /*77f0*/  @!P0 BRA `(.L_x_91) ;  /* 0xfffffffc00f08947 */ /* 0x010fea000383ffff */
[----:B------:R-:W-:Y:S05]  /*7800*/  BRA `(.L_x_158) ;  /* 0xffffffdc00487947 */ /* 0x000fea000383ffff */
.L_x_101:
[----:B-1----:R1:W2:Y:S02]  /*7810*/  SYNCS.PHASECHK.TRANS64.TRYWAIT P1, [R3+URZ+0x90], R4 ;  /* 0x00009004030075a7 */ /* 0x0022a400080211ff */
[----:B--2---:R-:W-:Y:S05]  /*7820*/  @!P1 NANOSLEEP.SYNCS 0x989680 ;  /* 0x009896800000995d */ /* 0x004fea0003900000 */
[----:B------:R-:W2:Y:S02]  /*7830*/  @!P1 SYNCS.PHASECHK.TRANS64 P1, [R3+URZ+0x90], R4 ;  /* 0x00009004030095a7 */ /* 0x000ea400080210ff */
[----:B--2---:R-:W-:Y:S05]  /*7840*/  @!P1 BRA `(.L_x_101) ;  /* 0xfffffffc00f09947 */ /* 0x004fea000383ffff */
[----:B------:R-:W-:Y:S05]  /*7850*/  BRA `(.L_x_100) ;  /* 0xffffffe800847947 */ /* 0x000fea000383ffff */
.L_x_103:
[----:B------:R1:W1:Y:S02]  /*7860*/  SYNCS.PHASECHK.TRANS64.TRYWAIT P1, [R26+URZ+0xe0], R5 ;  /* 0x0000e0051a0075a7 */ /* 0x00026400080211ff */
[----:B-1----:R-:W-:Y:S05]  /*7870*/  @!P1 NANOSLEEP.SYNCS 0x989680 ;  /* 0x009896800000995d */ /* 0x002fea0003900000 */
[----:B------:R-:W1:Y:S02]  /*7880*/  @!P1 SYNCS.PHASECHK.TRANS64 P1, [R26+URZ+0xe0], R5 ;  /* 0x0000e0051a0095a7 */ /* 0x000e6400080210ff */
[----:B-1----:R-:W-:Y:S05]  /*7890*/  @!P1 BRA `(.L_x_103) ;  /* 0xfffffffc00f09947 */ /* 0x002fea000383ffff */
[----:B------:R-:W-:Y:S05]  /*78a0*/  BRA `(.L_x_102) ;  /* 0xffffffe800b87947 */ /* 0x000fea000383ffff */
        .weak           $__internal_0_$__cuda_sm10x_tcgen05_guardrail_trap_col_being_dealloced_not_returned_by_alloc
        .type           $__internal_0_$__cuda_sm10x_tcgen05_guardrail_trap_col_being_dealloced_not_returned_by_alloc,@function
        .size           $__internal_0_$__cuda_sm10x_tcgen05_guardrail_trap_col_being_dealloced_not_returned_by_alloc,($__internal_1_$__cuda_sm10x_tcgen05_guardrail_trap_phase_invalid_during_alloc - $__internal_0_$__cuda_sm10x_tcgen05_guardrail_trap_col_being_dealloced_not_returned_by_alloc)
$__internal_0_$__cuda_sm10x_tcgen05_guardrail_trap_col_being_dealloced_not_returned_by_alloc:
[----:B------:R-:W-:Y:S05]  /*78b0*/  BPT.TRAP 0x1 ;  /* 0x000000040000795c */ /* 0x000fea0000300000 */
[----:B------:R-:W-:-:S04]  /*78c0*/  HFMA2 R3, -RZ, RZ, 0, 0 ;  /* 0x00000000ff037431 */ /* 0x000fc800000001ff */
[----:B------:R-:W-:Y:S05]  /*78d0*/  RET.REL.NODEC R2 `(_ZN7cutlass13device_kernelINS_4gemm6kernel13GemmUniversalIN4cute5tupleIJiiiiEEENS1_10collective13CollectiveMmaINS1_35MainloopSm100TmaUmmaWarpSpecializedILi9ELi2ELi4ENS5_IJNS4_1CILi2EEENSA_ILi1EEESC_EEEEENS5_IJNSA_ILi64EEENSA_ILi32EEENSA_ILi128EEEEEENS_10bfloat16_tENS5_IJlSC_lEEESJ_SK_NS4_8TiledMMAINS4_8MMA_AtomIJNS4_20SM100_MMA_F16BF16_SSISJ_SJ_fLi64ELi32ELNS4_4UMMA5MajorE0ELSP_0ELNSO_7ScaleInE0ELSQ_0EEEEEENS4_6LayoutINS5_IJSC_SC_SC_EEENS5_IJNSA_ILi0EEESV_SV_EEEEENS5_IJNS4_10UnderscoreESY_SY_EEEEENS4_13SM90_TMA_LOADENS4_14ComposedLayoutINS4_7SwizzleILi3ELi4ELi3EEENS4_18smem_ptr_flag_bitsILi16EEENST_INS5_IJNSA_ILi8EEESF_EEENS5_IJSF_SC_EEEEEEEvNS4_8identityENS4_23SM90_TMA_LOAD_MULTICASTES1B_vS1C_EENS_8epilogue10collective18CollectiveEpilogueINS1F_23Sm100TmaWarpSpecializedILi2ELi1ELi16ELb1ELb0EEEJSI_NS5_IJNST_ISF_SC_EENST_ISG_SC_EEEEESJ_SK_SJ_SK_NS1F_6fusion15FusionCallbacksIS1J_NS1N_17LinearCombinationISJ_fSJ_fLNS_15FloatRoundStyleE2EEESI_S1M_JEEENS4_5SM1004TMEM4LOAD26SM100_TMEM_LOAD_16dp256b4xES11_NS12_INS13_ILi2ELi4ELi3EEES16_NST_INS5_IJS17_SG_EEENS5_IJSG_SC_EEEEEEENS4_17SM75_U32x4_LDSM_NENS4_14SM90_TMA_STOREES21_NS4_17SM90_U32x4_STSM_NENS4_39AutoVectorizingCopyWithAssumedAlignmentILi128EEEEEEvvEEEEvNT_6ParamsE) ;  /* 0xffffff8402c87950 */ /* 0x000fea0003c3ffff */
        .weak           $__internal_1_$__cuda_sm10x_tcgen05_guardrail_trap_phase_invalid_during_alloc
        .type           $__internal_1_$__cuda_sm10x_tcgen05_guardrail_trap_phase_invalid_during_alloc,@function
        .size           $__internal_1_$__cuda_sm10x_tcgen05_guardrail_trap_phase_invalid_during_alloc,($__internal_2_$__cuda_sm10x_tcgen05_guardrail_trap_unallocated_columns_being_dealloced - $__internal_1_$__cuda_sm10x_tcgen05_guardrail_trap_phase_invalid_during_alloc)
$__internal_1_$__cuda_sm10x_tcgen05_guardrail_trap_phase_invalid_during_alloc:
[----:B------:R-:W-:Y:S05]  /*78e0*/  BPT.TRAP 0x1 ;  /* 0x000000040000795c */ /* 0x000fea0000300000 */
[----:B------:R-:W-:-:S04]  /*78f0*/  MOV R5, 0x0 ;  /* 0x0000000000057802 */ /* 0x000fc80000000f00 */
[----:B------:R-:W-:Y:S05]  /*7900*/  RET.REL.NODEC R4 `(_ZN7cutlass13device_kernelINS_4gemm6kernel13GemmUniversalIN4cute5tupleIJiiiiEEENS1_10collective13CollectiveMmaINS1_35MainloopSm100TmaUmmaWarpSpecializedILi9ELi2ELi4ENS5_IJNS4_1CILi2EEENSA_ILi1EEESC_EEEEENS5_IJNSA_ILi64EEENSA_ILi32EEENSA_ILi128EEEEEENS_10bfloat16_tENS5_IJlSC_lEEESJ_SK_NS4_8TiledMMAINS4_8MMA_AtomIJNS4_20SM100_MMA_F16BF16_SSISJ_SJ_fLi64ELi32ELNS4_4UMMA5MajorE0ELSP_0ELNSO_7ScaleInE0ELSQ_0EEEEEENS4_6LayoutINS5_IJSC_SC_SC_EEENS5_IJNSA_ILi0EEESV_SV_EEEEENS5_IJNS4_10UnderscoreESY_SY_EEEEENS4_13SM90_TMA_LOADENS4_14ComposedLayoutINS4_7SwizzleILi3ELi4ELi3EEENS4_18smem_ptr_flag_bitsILi16EEENST_INS5_IJNSA_ILi8EEESF_EEENS5_IJSF_SC_EEEEEEEvNS4_8identityENS4_23SM90_TMA_LOAD_MULTICASTES1B_vS1C_EENS_8epilogue10collective18CollectiveEpilogueINS1F_23Sm100TmaWarpSpecializedILi2ELi1ELi16ELb1ELb0EEEJSI_NS5_IJNST_ISF_SC_EENST_ISG_SC_EEEEESJ_SK_SJ_SK_NS1F_6fusion15FusionCallbacksIS1J_NS1N_17LinearCombinationISJ_fSJ_fLNS_15FloatRoundStyleE2EEESI_S1M_JEEENS4_5SM1004TMEM4LOAD26SM100_TMEM_LOAD_16dp256b4xES11_NS12_INS13_ILi2ELi4ELi3EEES16_NST_INS5_IJS17_SG_EEENS5_IJSG_SC_EEEEEEENS4_17SM75_U32x4_LDSM_NENS4_14SM90_TMA_STOREES21_NS4_17SM90_U32x4_STSM_NENS4_39AutoVectorizingCopyWithAssumedAlignmentILi128EEEEEEvvEEEEvNT_6ParamsE) ;  /* 0xffffff8404bc7950 */ /* 0x000fea0003c3ffff */
        .weak           $__internal_2_$__cuda_sm10x_tcgen05_guardrail_trap_unallocated_columns_being_dealloced
        .type           $__internal_2_$__cuda_sm10x_tcgen05_guardrail_trap_unallocated_columns_being_dealloced,@function
        .size           $__internal_2_$__cuda_sm10x_tcgen05_guardrail_trap_unallocated_columns_being_dealloced,(.L_x_160 - $__internal_2_$__cuda_sm10x_tcgen05_guardrail_trap_unallocated_columns_being_dealloced)
$__internal_2_$__cuda_sm10x_tcgen05_guardrail_trap_unallocated_columns_being_dealloced:
[----:B------:R-:W-:Y:S05]  /*7910*/  BPT.TRAP 0x1 ;  /* 0x000000040000795c */ /* 0x000fea0000300000 */
[----:B------:R-:W-:-:S04]  /*7920*/  HFMA2 R3, -RZ, RZ, 0, 0 ;  /* 0x00000000ff037431 */ /* 0x000fc800000001ff */
[----:B------:R-:W-:Y:S05]  /*7930*/  RET.REL.NODEC R2 `(_ZN7cutlass13device_kernelINS_4gemm6kernel13GemmUniversalIN4cute5tupleIJiiiiEEENS1_10collective13CollectiveMmaINS1_35MainloopSm100TmaUmmaWarpSpecializedILi9ELi2ELi4ENS5_IJNS4_1CILi2EEENSA_ILi1EEESC_EEEEENS5_IJNSA_ILi64EEENSA_ILi32EEENSA_ILi128EEEEEENS_10bfloat16_tENS5_IJlSC_lEEESJ_SK_NS4_8TiledMMAINS4_8MMA_AtomIJNS4_20SM100_MMA_F16BF16_SSISJ_SJ_fLi64ELi32ELNS4_4UMMA5MajorE0ELSP_0ELNSO_7ScaleInE0ELSQ_0EEEEEENS4_6LayoutINS5_IJSC_SC_SC_EEENS5_IJNSA_ILi0EEESV_SV_EEEEENS5_IJNS4_10UnderscoreESY_SY_EEEEENS4_13SM90_TMA_LOADENS4_14ComposedLayoutINS4_7SwizzleILi3ELi4ELi3EEENS4_18smem_ptr_flag_bitsILi16EEENST_INS5_IJNSA_ILi8EEESF_EEENS5_IJSF_SC_EEEEEEEvNS4_8identityENS4_23SM90_TMA_LOAD_MULTICASTES1B_vS1C_EENS_8epilogue10collective18CollectiveEpilogueINS1F_23Sm100TmaWarpSpecializedILi2ELi1ELi16ELb1ELb0EEEJSI_NS5_IJNST_ISF_SC_EENST_ISG_SC_EEEEESJ_SK_SJ_SK_NS1F_6fusion15FusionCallbacksIS1J_NS1N_17LinearCombinationISJ_fSJ_fLNS_15FloatRoundStyleE2EEESI_S1M_JEEENS4_5SM1004TMEM4LOAD26SM100_TMEM_LOAD_16dp256b4xES11_NS12_INS13_ILi2ELi4ELi3EEES16_NST_INS5_IJS17_SG_EEENS5_IJSG_SC_EEEEEEENS4_17SM75_U32x4_LDSM_NENS4_14SM90_TMA_STOREES21_NS4_17SM90_U32x4_STSM_NENS4_39AutoVectorizingCopyWithAssumedAlignmentILi128EEEEEEvvEEEEvNT_6ParamsE) ;  /* 0xffffff8402b07950 */ /* 0x000fea0003c3ffff */
.L_x_159:
[----:B------:R-:W-:-:S00]  /*7940*/  BRA `(.L_x_159) ;  /* 0xfffffffc00fc7947 */ /* 0x000fc0000383ffff */
[----:B------:R-:W-:-:S00]  /*7950*/  NOP ;  /* 0x0000000000007918 */ /* 0x000fc00000000000 */
        /* <DEDUP_REMOVED lines=10> */
.L_x_160:


//--------------------- .nv.global.init           --------------------------
	.section	.nv.global.init,"aw",@progbits
.nv.global.init:
	.type		$str$27,@object
	.size		$str$27,($str$28 - $str$27)
$str$27:
        /*0000*/ 	.byte	0x28, 0x61, 0x64, 0x64, 0x72, 0x65, 0x73, 0x73, 0x20, 0x26, 0x20, 0x6d, 0x61, 0x73, 0x6b, 0x29
        /*0010*/ 	.byte	0x20, 0x3d, 0x3d, 0x20, 0x30, 0x00
	.type		$str$28,@object
	.size		$str$28,($str$26 - $str$28)
$str$28:
        /*0016*/ 	.byte	0x2f, 0x74, 0x6d, 0x70, 0x2f, 0x63, 0x75, 0x74, 0x6c, 0x61, 0x73, 0x73, 0x5f, 0x73, 0x77, 0x65
        /*0026*/ 	.byte	0x65, 0x70, 0x5f, 0x73, 0x72, 0x63, 0x2f, 0x69, 0x6e, 0x63, 0x6c, 0x75, 0x64, 0x65, 0x2f, 0x63
        /*0036*/ 	.byte	0x75, 0x74, 0x65, 0x2f, 0x70, 0x6f, 0x69, 0x6e, 0x74, 0x65, 0x72, 0x5f, 0x66, 0x6c, 0x61, 0x67
        /*0046*/ 	.byte	0x67, 0x65, 0x64, 0x2e, 0x68, 0x70, 0x70, 0x00
	.type		$str$26,@object
	.size		$str$26,($str$25 - $str$26)
$str$26:
        /*004e*/ 	.byte	0x2f, 0x74, 0x6d, 0x70, 0x2f, 0x63, 0x75, 0x74, 0x6c, 0x61, 0x73, 0x73, 0x5f, 0x73, 0x77, 0x65
        /*005e*/ 	.byte	0x65, 0x70, 0x5f, 0x73, 0x72, 0x63, 0x2f, 0x69, 0x6e, 0x63, 0x6c, 0x75, 0x64, 0x65, 0x2f, 0x63
        /*006e*/ 	.byte	0x75, 0x74, 0x65, 0x2f, 0x61, 0x74, 0x6f, 0x6d, 0x2f, 0x63, 0x6f, 0x70, 0x79, 0x5f, 0x74, 0x72
        /*007e*/ 	.byte	0x61, 0x69, 0x74, 0x73, 0x5f, 0x73, 0x6d, 0x31, 0x30, 0x30, 0x2e, 0x68, 0x70, 0x70, 0x00
	.type		$str$25,@object
	.size		$str$25,(__unnamed_1 - $str$25)
$str$25:
        /*008d*/ 	.byte	0x28, 0x28, 0x75, 0x69, 0x6e, 0x74, 0x33, 0x32, 0x5f, 0x74, 0x28, 0x74, 0x68, 0x72, 0x65, 0x61
        /*009d*/ 	.byte	0x64, 0x49, 0x64, 0x78, 0x2e, 0x78, 0x29, 0x20, 0x2f, 0x20, 0x33, 0x32, 0x29, 0x20, 0x25, 0x20
        /*00ad*/ 	.byte	0x34, 0x29, 0x20, 0x3d, 0x3d, 0x20, 0x28, 0x28, 0x28, 0x74, 0x6d, 0x65, 0x6d, 0x5f, 0x61, 0x64
        /*00bd*/ 	.byte	0x64, 0x72, 0x20, 0x3e, 0x3e, 0x20, 0x31, 0x36, 0x29, 0x20, 0x2f, 0x20, 0x33, 0x32, 0x29, 0x20
        /*00cd*/ 	.byte	0x25, 0x20, 0x34, 0x29, 0x00
	.type		__unnamed_1,@object
	.size		__unnamed_1,(__unnamed_2 - __unnamed_1)
__unnamed_1:
        /*00d2*/ 	.byte	0x61, 0x75, 0x74, 0x6f, 0x20, 0x63, 0x75, 0x74, 0x65, 0x3a, 0x3a, 0x61, 0x73, 0x5f, 0x70, 0x6f
        /* <DEDUP_REMOVED lines=24> */
        /*0262*/ 	.byte	0x30, 0x34, 0x38, 0x3e, 0x3e, 0x3e, 0x3e, 0x5d, 0x00
	.type		__unnamed_2,@object
	.size		__unnamed_2,(.L_2 - __unnamed_2)
__unnamed_2:
        /* <DEDUP_REMOVED lines=45> */
        /*053b*/ 	.byte	0x3e, 0x3e, 0x3e, 0x5d, 0x00
.L_2:


//--------------------- .nv.shared._ZN7cutlass13device_kernelINS_4gemm6kernel13GemmUniversalIN4cute5tupleIJiiiiEEENS1_10collective13CollectiveMmaINS1_35MainloopSm100TmaUmmaWarpSpecializedILi9ELi2ELi4ENS5_IJNS4_1CILi2EEENSA_ILi1EEESC_EEEEENS5_IJNSA_ILi64EEENSA_ILi32EEENSA_ILi128EEEEEENS_10bfloat16_tENS5_IJlSC_lEEESJ_SK_NS4_8TiledMMAINS4_8MMA_AtomIJNS4_20SM100_MMA_F16BF16_SSISJ_SJ_fLi64ELi32ELNS4_4UMMA5MajorE0ELSP_0ELNSO_7ScaleInE0ELSQ_0EEEEEENS4_6LayoutINS5_IJSC_SC_SC_EEENS5_IJNSA_ILi0EEESV_SV_EEEEENS5_IJNS4_10UnderscoreESY_SY_EEEEENS4_13SM90_TMA_LOADENS4_14ComposedLayoutINS4_7SwizzleILi3ELi4ELi3EEENS4_18smem_ptr_flag_bitsILi16EEENST_INS5_IJNSA_ILi8EEESF_EEENS5_IJSF_SC_EEEEEEEvNS4_8identityENS4_23SM90_TMA_LOAD_MULTICASTES1B_vS1C_EENS_8epilogue10collective18CollectiveEpilogueINS1F_23Sm100TmaWarpSpecializedILi2ELi1ELi16ELb1ELb0EEEJSI_NS5_IJNST_ISF_SC_EENST_ISG_SC_EEEEESJ_SK_SJ_SK_NS1F_6fusion15FusionCallbacksIS1J_NS1N_17LinearCombinationISJ_fSJ_fLNS_15FloatRoundStyleE2EEESI_S1M_JEEENS4_5SM1004TMEM4LOAD26SM100_TMEM_LOAD_16dp256b4xES11_NS12_INS13_ILi2ELi4ELi3EEES16_NST_INS5_IJS17_SG_EEENS5_IJSG_SC_EEEEEEENS4_17SM75_U32x4_LDSM_NENS4_14SM90_TMA_STOREES21_NS4_17SM90_U32x4_STSM_NENS4_39AutoVectorizingCopyWithAssumedAlignmentILi128EEEEEEvvEEEEvNT_6ParamsE --------------------------
	.section	.nv.shared._ZN7cutlass13device_kernelINS_4gemm6kernel13GemmUniversalIN4cute5tupleIJiiiiEEENS1_10collective13CollectiveMmaINS1_35MainloopSm100TmaUmmaWarpSpecializedILi9ELi2ELi4ENS5_IJNS4_1CILi2EEENSA_ILi1EEESC_EEEEENS5_IJNSA_ILi64EEENSA_ILi32EEENSA_ILi128EEEEEENS_10bfloat16_tENS5_IJlSC_lEEESJ_SK_NS4_8TiledMMAINS4_8MMA_AtomIJNS4_20SM100_MMA_F16BF16_SSISJ_SJ_fLi64ELi32ELNS4_4UMMA5MajorE0ELSP_0ELNSO_7ScaleInE0ELSQ_0EEEEEENS4_6LayoutINS5_IJSC_SC_SC_EEENS5_IJNSA_ILi0EEESV_SV_EEEEENS5_IJNS4_10UnderscoreESY_SY_EEEEENS4_13SM90_TMA_LOADENS4_14ComposedLayoutINS4_7SwizzleILi3ELi4ELi3EEENS4_18smem_ptr_flag_bitsILi16EEENST_INS5_IJNSA_ILi8EEESF_EEENS5_IJSF_SC_EEEEEEEvNS4_8identityENS4_23SM90_TMA_LOAD_MULTICASTES1B_vS1C_EENS_8epilogue10collective18CollectiveEpilogueINS1F_23Sm100TmaWarpSpecializedILi2ELi1ELi16ELb1ELb0EEEJSI_NS5_IJNST_ISF_SC_EENST_ISG_SC_EEEEESJ_SK_SJ_SK_NS1F_6fusion15FusionCallbacksIS1J_NS1N_17LinearCombinationISJ_fSJ_fLNS_15FloatRoundStyleE2EEESI_S1M_JEEENS4_5SM1004TMEM4LOAD26SM100_TMEM_LOAD_16dp256b4xES11_NS12_INS13_ILi2ELi4ELi3EEES16_NST_INS5_IJS17_SG_EEENS5_IJSG_SC_EEEEEEENS4_17SM75_U32x4_LDSM_NENS4_14SM90_TMA_STOREES21_NS4_17SM90_U32x4_STSM_NENS4_39AutoVectorizingCopyWithAssumedAlignmentILi128EEEEEEvvEEEEvNT_6ParamsE,"aw",@nobits
	.sectionflags	@""
	.align	16
	.zero		1024


//--------------------- .nv.shared.reserved.0     --------------------------
	.section	.nv.shared.reserved.0,"aw",@nobits
	.weak		__nv_reservedSMEM_offset_0_alias
	.size		__nv_reservedSMEM_offset_0_alias, 0, 64
	.other		__nv_reservedSMEM_offset_0_alias,@"STO_CUDA_RESERVED_SHARED STV_DEFAULT"
__nv_reservedSMEM_offset_0_alias:
	.zero		0
.nv.shared.reserved.0:
	.zero		64
	.weak		__nv_reservedSMEM_tcgen05_partition
	.type		__nv_reservedSMEM_tcgen05_partition,@object
	.size		__nv_reservedSMEM_tcgen05_partition,(.L_0 - __nv_reservedSMEM_tcgen05_partition)
__nv_reservedSMEM_tcgen05_partition:
	.zero		32
.L_0:


//--------------------- .nv.global                --------------------------
	.section	.nv.global,"aw",@nobits
.nv.global:
	.type		_ZN39_INTERNAL_c8e74d47_4_k_cu_e0be089c_52824cute1_E,@object
	.size		_ZN39_INTERNAL_c8e74d47_4_k_cu_e0be089c_52824cute1_E,(_ZN39_INTERNAL_c8e74d47_4_k_cu_e0be089c_52824cuda3std3__45__cpo6cbeginE - _ZN39_INTERNAL_c8e74d47_4_k_cu_e0be089c_52824cute1_E)
_ZN39_INTERNAL_c8e74d47_4_k_cu_e0be089c_52824cute1_E:
	.zero		1
	.type		_ZN39_INTERNAL_c8e74d47_4_k_cu_e0be089c_52824cuda3std3__45__cpo6cbeginE,@object
	.size		_ZN39_INTERNAL_c8e74d47_4_k_cu_e0be089c_52824cuda3std3__45__cpo6cbeginE,(_ZN39_INTERNAL_c8e74d47_4_k_cu_e0be089c_52824cuda3std3__48in_placeE - _ZN39_INTERNAL_c8e74d47_4_k_cu_e0be089c_52824cuda3std3__45__cpo6cbeginE)
_ZN39_INTERNAL_c8e74d47_4_k_cu_e0be089c_52824cuda3std3__45__cpo6cbeginE:
	.zero		1
	.type		_ZN39_INTERNAL_c8e74d47_4_k_cu_e0be089c_52824cuda3std3__48in_placeE,@object
	.size		_ZN39_INTERNAL_c8e74d47_4_k_cu_e0be089c_52824cuda3std3__48in_placeE,(_ZN39_INTERNAL_c8e74d47_4_k_cu_e0be089c_52824cuda3std6ranges3__45__cpo9iter_moveE - _ZN39_INTERNAL_c8e74d47_4_k_cu_e0be089c_52824cuda3std3__48in_placeE)
_ZN39_INTERNAL_c8e74d47_4_k_cu_e0be089c_52824cuda3std3__48in_placeE:
	.zero		1
	.type		_ZN39_INTERNAL_c8e74d47_4_k_cu_e0be089c_52824cuda3std6ranges3__45__cpo9iter_moveE,@object
	.size		_ZN39_INTERNAL_c8e74d47_4_k_cu_e0be089c_52824cuda3std6ranges3__45__cpo9iter_moveE,(_ZN39_INTERNAL_c8e74d47_4_k_cu_e0be089c_52824cuda3std3__45__cpo5beginE - _ZN39_INTERNAL_c8e74d47_4_k_cu_e0be089c_52824cuda3std6ranges3__45__cpo9iter_moveE)
_ZN39_INTERNAL_c8e74d47_4_k_cu_e0be089c_52824cuda3std6ranges3__45__cpo9iter_moveE:
	.zero		1
	.type		_ZN39_INTERNAL_c8e74d47_4_k_cu_e0be089c_52824cuda3std3__45__cpo5beginE,@object
	.size		_ZN39_INTERNAL_c8e74d47_4_k_cu_e0be089c_52824cuda3std3__45__cpo5beginE,(_ZN39_INTERNAL_c8e74d47_4_k_cu_e0be089c_52824cuda3std3__441_GLOBAL__N__c8e74d47_4_k_cu_e0be089c_52826ignoreE - _ZN39_INTERNAL_c8e74d47_4_k_cu_e0be089c_52824cuda3std3__45__cpo5beginE)
_ZN39_INTERNAL_c8e74d47_4_k_cu_e0be089c_52824cuda3std3__45__cpo5beginE:
	.zero		1
	.type		_ZN39_INTERNAL_c8e74d47_4_k_cu_e0be089c_52824cuda3std3__441_GLOBAL__N__c8e74d47_4_k_cu_e0be089c_52826ignoreE,@object
	.size		_ZN39_INTERNAL_c8e74d47_4_k_cu_e0be089c_52824cuda3std3__441_GLOBAL__N__c8e74d47_4_k_cu_e0be089c_52826ignoreE,(_ZN39_INTERNAL_c8e74d47_4_k_cu_e0be089c_52824cute7productE - _ZN39_INTERNAL_c8e74d47_4_k_cu_e0be089c_52824cuda3std3__441_GLOBAL__N__c8e74d47_4_k_cu_e0be089c_52826ignoreE)
_ZN39_INTERNAL_c8e74d47_4_k_cu_e0be089c_52824cuda3std3__441_GLOBAL__N__c8e74d47_4_k_cu_e0be089c_52826ignoreE:
	.zero		1
	.type		_ZN39_INTERNAL_c8e74d47_4_k_cu_e0be089c_52824cute7productE,@object
	.size		_ZN39_INTERNAL_c8e74d47_4_k_cu_e0be089c_52824cute7productE,(_ZN39_INTERNAL_c8e74d47_4_k_cu_e0be089c_52824cuda3std3__45__cpo3endE - _ZN39_INTERNAL_c8e74d47_4_k_cu_e0be089c_52824cute7productE)
_ZN39_INTERNAL_c8e74d47_4_k_cu_e0be089c_52824cute7productE:
	.zero		1
	.type		_ZN39_INTERNAL_c8e74d47_4_k_cu_e0be089c_52824cuda3std3__45__cpo3endE,@object
	.size		_ZN39_INTERNAL_c8e74d47_4_k_cu_e0be089c_52824cuda3std3__45__cpo3endE,(_ZN39_INTERNAL_c8e74d47_4_k_cu_e0be089c_52824cuda3std3__419piecewise_constructE - _ZN39_INTERNAL_c8e74d47_4_k_cu_e0be089c_52824cuda3std3__45__cpo3endE)
_ZN39_INTERNAL_c8e74d47_4_k_cu_e0be089c_52824cuda3std3__45__cpo3endE:
	.zero		1
	.type		_ZN39_INTERNAL_c8e74d47_4_k_cu_e0be089c_52824cuda3std3__419piecewise_constructE,@object
	.size		_ZN39_INTERNAL_c8e74d47_4_k_cu_e0be089c_52824cuda3std3__419piecewise_constructE,(_ZN39_INTERNAL_c8e74d47_4_k_cu_e0be089c_52824cuda3std3__45__cpo4cendE - _ZN39_INTERNAL_c8e74d47_4_k_cu_e0be089c_52824cuda3std3__419piecewise_constructE)
_ZN39_INTERNAL_c8e74d47_4_k_cu_e0be089c_52824cuda3std3__419piecewise_constructE:
	.zero		1
	.type		_ZN39_INTERNAL_c8e74d47_4_k_cu_e0be089c_52824cuda3std3__45__cpo4cendE,@object
	.size		_ZN39_INTERNAL_c8e74d47_4_k_cu_e0be089c_52824cuda3std3__45__cpo4cendE,(_ZN39_INTERNAL_c8e74d47_4_k_cu_e0be089c_52824cuda3std6ranges3__45__cpo4swapE - _ZN39_INTERNAL_c8e74d47_4_k_cu_e0be089c_52824cuda3std3__45__cpo4cendE)
_ZN39_INTERNAL_c8e74d47_4_k_cu_e0be089c_52824cuda3std3__45__cpo4cendE:
	.zero		1
	.type		_ZN39_INTERNAL_c8e74d47_4_k_cu_e0be089c_52824cuda3std6ranges3__45__cpo4swapE,@object
	.size		_ZN39_INTERNAL_c8e74d47_4_k_cu_e0be089c_52824cuda3std6ranges3__45__cpo4swapE,(.L_10 - _ZN39_INTERNAL_c8e74d47_4_k_cu_e0be089c_52824cuda3std6ranges3__45__cpo4swapE)
_ZN39_INTERNAL_c8e74d47_4_k_cu_e0be089c_52824cuda3std6ranges3__45__cpo4swapE:
	.zero		1
.L_10:


//--------------------- .nv.constant0._ZN7cutlass13device_kernelINS_4gemm6kernel13GemmUniversalIN4cute5tupleIJiiiiEEENS1_10collective13CollectiveMmaINS1_35MainloopSm100TmaUmmaWarpSpecializedILi9ELi2ELi4ENS5_IJNS4_1CILi2EEENSA_ILi1EEESC_EEEEENS5_IJNSA_ILi64EEENSA_ILi32EEENSA_ILi128EEEEEENS_10bfloat16_tENS5_IJlSC_lEEESJ_SK_NS4_8TiledMMAINS4_8MMA_AtomIJNS4_20SM100_MMA_F16BF16_SSISJ_SJ_fLi64ELi32ELNS4_4UMMA5MajorE0ELSP_0ELNSO_7ScaleInE0ELSQ_0EEEEEENS4_6LayoutINS5_IJSC_SC_SC_EEENS5_IJNSA_ILi0EEESV_SV_EEEEENS5_IJNS4_10UnderscoreESY_SY_EEEEENS4_13SM90_TMA_LOADENS4_14ComposedLayoutINS4_7SwizzleILi3ELi4ELi3EEENS4_18smem_ptr_flag_bitsILi16EEENST_INS5_IJNSA_ILi8EEESF_EEENS5_IJSF_SC_EEEEEEEvNS4_8identityENS4_23SM90_TMA_LOAD_MULTICASTES1B_vS1C_EENS_8epilogue10collective18CollectiveEpilogueINS1F_23Sm100TmaWarpSpecializedILi2ELi1ELi16ELb1ELb0EEEJSI_NS5_IJNST_ISF_SC_EENST_ISG_SC_EEEEESJ_SK_SJ_SK_NS1F_6fusion15FusionCallbacksIS1J_NS1N_17LinearCombinationISJ_fSJ_fLNS_15FloatRoundStyleE2EEESI_S1M_JEEENS4_5SM1004TMEM4LOAD26SM100_TMEM_LOAD_16dp256b4xES11_NS12_INS13_ILi2ELi4ELi3EEES16_NST_INS5_IJS17_SG_EEENS5_IJSG_SC_EEEEEEENS4_17SM75_U32x4_LDSM_NENS4_14SM90_TMA_STOREES21_NS4_17SM90_U32x4_STSM_NENS4_39AutoVectorizingCopyWithAssumedAlignmentILi128EEEEEEvvEEEEvNT_6ParamsE --------------------------
	.section	.nv.constant0._ZN7cutlass13device_kernelINS_4gemm6kernel13GemmUniversalIN4cute5tupleIJiiiiEEENS1_10collective13CollectiveMmaINS1_35MainloopSm100TmaUmmaWarpSpecializedILi9ELi2ELi4ENS5_IJNS4_1CILi2EEENSA_ILi1EEESC_EEEEENS5_IJNSA_ILi64EEENSA_ILi32EEENSA_ILi128EEEEEENS_10bfloat16_tENS5_IJlSC_lEEESJ_SK_NS4_8TiledMMAINS4_8MMA_AtomIJNS4_20SM100_MMA_F16BF16_SSISJ_SJ_fLi64ELi32ELNS4_4UMMA5MajorE0ELSP_0ELNSO_7ScaleInE0ELSQ_0EEEEEENS4_6LayoutINS5_IJSC_SC_SC_EEENS5_IJNSA_ILi0EEESV_SV_EEEEENS5_IJNS4_10UnderscoreESY_SY_EEEEENS4_13SM90_TMA_LOADENS4_14ComposedLayoutINS4_7SwizzleILi3ELi4ELi3EEENS4_18smem_ptr_flag_bitsILi16EEENST_INS5_IJNSA_ILi8EEESF_EEENS5_IJSF_SC_EEEEEEEvNS4_8identityENS4_23SM90_TMA_LOAD_MULTICASTES1B_vS1C_EENS_8epilogue10collective18CollectiveEpilogueINS1F_23Sm100TmaWarpSpecializedILi2ELi1ELi16ELb1ELb0EEEJSI_NS5_IJNST_ISF_SC_EENST_ISG_SC_EEEEESJ_SK_SJ_SK_NS1F_6fusion15FusionCallbacksIS1J_NS1N_17LinearCombinationISJ_fSJ_fLNS_15FloatRoundStyleE2EEESI_S1M_JEEENS4_5SM1004TMEM4LOAD26SM100_TMEM_LOAD_16dp256b4xES11_NS12_INS13_ILi2ELi4ELi3EEES16_NST_INS5_IJS17_SG_EEENS5_IJSG_SC_EEEEEEENS4_17SM75_U32x4_LDSM_NENS4_14SM90_TMA_STOREES21_NS4_17SM90_U32x4_STSM_NENS4_39AutoVectorizingCopyWithAssumedAlignmentILi128EEEEEEvvEEEEvNT_6ParamsE,"a",@progbits
	.sectionflags	@""
	.align	4
.nv.constant0._ZN7cutlass13device_kernelINS_4gemm6kernel13GemmUniversalIN4cute5tupleIJiiiiEEENS1_10collective13CollectiveMmaINS1_35MainloopSm100TmaUmmaWarpSpecializedILi9ELi2ELi4ENS5_IJNS4_1CILi2EEENSA_ILi1EEESC_EEEEENS5_IJNSA_ILi64EEENSA_ILi32EEENSA_ILi128EEEEEENS_10bfloat16_tENS5_IJlSC_lEEESJ_SK_NS4_8TiledMMAINS4_8MMA_AtomIJNS4_20SM100_MMA_F16BF16_SSISJ_SJ_fLi64ELi32ELNS4_4UMMA5MajorE0ELSP_0ELNSO_7ScaleInE0ELSQ_0EEEEEENS4_6LayoutINS5_IJSC_SC_SC_EEENS5_IJNSA_ILi0EEESV_SV_EEEEENS5_IJNS4_10UnderscoreESY_SY_EEEEENS4_13SM90_TMA_LOADENS4_14ComposedLayoutINS4_7SwizzleILi3ELi4ELi3EEENS4_18smem_ptr_flag_bitsILi16EEENST_INS5_IJNSA_ILi8EEESF_EEENS5_IJSF_SC_EEEEEEEvNS4_8identityENS4_23SM90_TMA_LOAD_MULTICASTES1B_vS1C_EENS_8epilogue10collective18CollectiveEpilogueINS1F_23Sm100TmaWarpSpecializedILi2ELi1ELi16ELb1ELb0EEEJSI_NS5_IJNST_ISF_SC_EENST_ISG_SC_EEEEESJ_SK_SJ_SK_NS1F_6fusion15FusionCallbacksIS1J_NS1N_17LinearCombinationISJ_fSJ_fLNS_15FloatRoundStyleE2EEESI_S1M_JEEENS4_5SM1004TMEM4LOAD26SM100_TMEM_LOAD_16dp256b4xES11_NS12_INS13_ILi2ELi4ELi3EEES16_NST_INS5_IJS17_SG_EEENS5_IJSG_SC_EEEEEEENS4_17SM75_U32x4_LDSM_NENS4_14SM90_TMA_STOREES21_NS4_17SM90_U32x4_STSM_NENS4_39AutoVectorizingCopyWithAssumedAlignmentILi128EEEEEEvvEEEEvNT_6ParamsE:
	.zero		2944


//--------------------- SYMBOLS --------------------------

	.type		.nv.reservedSmem.offset0,@object
	.size		.nv.reservedSmem.offset0,0x4
	.type		.nv.reservedSmem.cap,@object
	.size		.nv.reservedSmem.cap,0x4
	.type		__assertfail,@function
